// auto-generated by cutlass_sweep.gemm — config: {"arch": "sm_90", "cluster_m": 1, "cluster_n": 8, "dtype": "e5m2", "dtype_b": "e5m2", "layout": "nt", "stages": 0, "tile_k": 128, "tile_m": 64, "tile_n": 128}
#include "cutlass/cutlass.h"
#include "cutlass/gemm/collective/collective_builder.hpp"
#include "cutlass/gemm/device/gemm_universal_adapter.h"
#include "cutlass/gemm/kernel/gemm_universal.hpp"
#include "cutlass/epilogue/collective/collective_builder.hpp"

using ElemA = cutlass::float_e5m2_t;
using ElemB = cutlass::float_e5m2_t;
using ElemCD = cutlass::float_e5m2_t;
using Acc  = float;
using TileShape    = cute::Shape<cute::_64, cute::_128, cute::_128>;
using ClusterShape = cute::Shape<cute::_1, cute::_8, cute::_1>;

using CollectiveEpilogue = typename cutlass::epilogue::collective::CollectiveBuilder<
    cutlass::arch::Sm90, cutlass::arch::OpClassTensorOp,
    TileShape, ClusterShape,
    cutlass::epilogue::collective::EpilogueTileAuto,
    Acc, Acc,
    ElemCD, cutlass::layout::RowMajor, 128 / cutlass::sizeof_bits<ElemCD>::value,
    ElemCD, cutlass::layout::RowMajor, 128 / cutlass::sizeof_bits<ElemCD>::value,
    cutlass::epilogue::collective::EpilogueScheduleAuto
  >::CollectiveOp;

using CollectiveMainloop = typename cutlass::gemm::collective::CollectiveBuilder<
    cutlass::arch::Sm90, cutlass::arch::OpClassTensorOp,
    ElemA, cutlass::layout::RowMajor, 128 / cutlass::sizeof_bits<ElemA>::value,
    ElemB, cutlass::layout::ColumnMajor, 128 / cutlass::sizeof_bits<ElemB>::value,
    Acc,
    TileShape, ClusterShape,
    cutlass::gemm::collective::StageCountAutoCarveout<static_cast<int>(sizeof(typename CollectiveEpilogue::SharedStorage))>,
    cutlass::gemm::collective::KernelScheduleAuto
  >::CollectiveOp;

using GemmKernel = cutlass::gemm::kernel::GemmUniversal<
    cute::Shape<int,int,int,int>,
    CollectiveMainloop,
    CollectiveEpilogue
>;
using Gemm = cutlass::gemm::device::GemmUniversalAdapter<GemmKernel>;

// Force the device kernel symbol into the cubin without needing a host main.
auto* _anchor = &cutlass::device_kernel<GemmKernel>;


// ===== COMPILED SASS (sm_90a) =====

	.target	sm_90a

	.elftype	@"ET_EXEC"


//--------------------- .note.nv.tkinfo           --------------------------
	.section	.note.nv.tkinfo,"",@"SHT_NOTE"
	.sectionflags	@"SHF_NOTE_NV_TKINFO"
	.tkinfo
        /*0018*/ 	.word	0x00000002
        /*0030*/ 	.string	""
        /*0030*/ 	.string	"ptxas"
        /*0030*/ 	.string	"Cuda compilation tools, release 13.0, V13.0.88"
        /*0030*/ 	.string	"Build cuda_13.0.r13.0/compiler.36424714_0"
        /*0030*/ 	.string	"-arch sm_90a -m 64 "



//--------------------- .note.nv.cuinfo           --------------------------
	.section	.note.nv.cuinfo,"",@"SHT_NOTE"
	.sectionflags	@"SHF_NOTE_NV_CUINFO"
        /*0018*/ 	.short	0x0002
        /*001a*/ 	.short	0x005a
        /*001c*/ 	.short	0x0082
	.zero		2


//--------------------- .nv.info                  --------------------------
	.section	.nv.info,"",@"SHT_CUDA_INFO"
	.align	4


	//----- nvinfo : EIATTR_REGCOUNT
	.align		4
        /*0000*/ 	.byte	0x04, 0x2f
        /*0002*/ 	.short	(.L_12 - .L_11)
	.align		4
.L_11:
        /*0004*/ 	.word	index@(_ZN7cutlass13device_kernelINS_4gemm6kernel13GemmUniversalIN4cute5tupleIJiiiiEEENS1_10collective13CollectiveMmaINS1_37MainloopSm90TmaGmmaWarpSpecializedFP8ILi9ENS5_IJNS4_1CILi1EEENSA_ILi8EEESB_EEENS1_32KernelTmaWarpSpecializedPingpongEEENS5_IJNSA_ILi64EEENSA_ILi128EEESH_EEENS_12float_e5m2_tENS5_IJlSB_lEEESJ_SK_NS4_8TiledMMAINS4_8MMA_AtomIJNS4_4SM904GMMA31MMA_64x128x32_F32E5M2E5M2_SS_TNILNSO_7ScaleInE1ELSQ_1EEEEEENS4_6LayoutINS5_IJSB_SB_SB_EEENS5_IJNSA_ILi0EEESV_SV_EEEEENS5_IJNS4_10UnderscoreESY_SY_EEEEENS4_23SM90_TMA_LOAD_MULTICASTENS4_14ComposedLayoutINS4_7SwizzleILi3ELi4ELi3EEENS4_18smem_ptr_flag_bitsILi8EEENST_INS5_IJSC_SH_EEENS5_IJSH_SB_EEEEEEEvNS4_8identityENS4_13SM90_TMA_LOADES1A_vS1B_EENS_8epilogue10collective6detail29Sm90TmaWarpSpecializedAdapterINS1F_15DefaultEpilogueISJ_SK_SK_NS1E_6thread17LinearCombinationISJ_Li1EffLNS1J_9ScaleType4KindE0ELNS_15FloatRoundStyleE2ESJ_EENS1_15EpilogueDefaultEEEEEvvEEEEvNT_6ParamsE)
        /*0008*/ 	.word	0x000000a8


	//----- nvinfo : EIATTR_FRAME_SIZE
	.align		4
.L_12:
        /*000c*/ 	.byte	0x04, 0x11
        /*000e*/ 	.short	(.L_14 - .L_13)
	.align		4
.L_13:
        /*0010*/ 	.word	index@(_ZN7cutlass13device_kernelINS_4gemm6kernel13GemmUniversalIN4cute5tupleIJiiiiEEENS1_10collective13CollectiveMmaINS1_37MainloopSm90TmaGmmaWarpSpecializedFP8ILi9ENS5_IJNS4_1CILi1EEENSA_ILi8EEESB_EEENS1_32KernelTmaWarpSpecializedPingpongEEENS5_IJNSA_ILi64EEENSA_ILi128EEESH_EEENS_12float_e5m2_tENS5_IJlSB_lEEESJ_SK_NS4_8TiledMMAINS4_8MMA_AtomIJNS4_4SM904GMMA31MMA_64x128x32_F32E5M2E5M2_SS_TNILNSO_7ScaleInE1ELSQ_1EEEEEENS4_6LayoutINS5_IJSB_SB_SB_EEENS5_IJNSA_ILi0EEESV_SV_EEEEENS5_IJNS4_10UnderscoreESY_SY_EEEEENS4_23SM90_TMA_LOAD_MULTICASTENS4_14ComposedLayoutINS4_7SwizzleILi3ELi4ELi3EEENS4_18smem_ptr_flag_bitsILi8EEENST_INS5_IJSC_SH_EEENS5_IJSH_SB_EEEEEEEvNS4_8identityENS4_13SM90_TMA_LOADES1A_vS1B_EENS_8epilogue10collective6detail29Sm90TmaWarpSpecializedAdapterINS1F_15DefaultEpilogueISJ_SK_SK_NS1E_6thread17LinearCombinationISJ_Li1EffLNS1J_9ScaleType4KindE0ELNS_15FloatRoundStyleE2ESJ_EENS1_15EpilogueDefaultEEEEEvvEEEEvNT_6ParamsE)
        /*0014*/ 	.word	0x00000000


	//----- nvinfo : EIATTR_MIN_STACK_SIZE
	.align		4
.L_14:
        /*0018*/ 	.byte	0x04, 0x12
        /*001a*/ 	.short	(.L_16 - .L_15)
	.align		4
.L_15:
        /*001c*/ 	.word	index@(_ZN7cutlass13device_kernelINS_4gemm6kernel13GemmUniversalIN4cute5tupleIJiiiiEEENS1_10collective13CollectiveMmaINS1_37MainloopSm90TmaGmmaWarpSpecializedFP8ILi9ENS5_IJNS4_1CILi1EEENSA_ILi8EEESB_EEENS1_32KernelTmaWarpSpecializedPingpongEEENS5_IJNSA_ILi64EEENSA_ILi128EEESH_EEENS_12float_e5m2_tENS5_IJlSB_lEEESJ_SK_NS4_8TiledMMAINS4_8MMA_AtomIJNS4_4SM904GMMA31MMA_64x128x32_F32E5M2E5M2_SS_TNILNSO_7ScaleInE1ELSQ_1EEEEEENS4_6LayoutINS5_IJSB_SB_SB_EEENS5_IJNSA_ILi0EEESV_SV_EEEEENS5_IJNS4_10UnderscoreESY_SY_EEEEENS4_23SM90_TMA_LOAD_MULTICASTENS4_14ComposedLayoutINS4_7SwizzleILi3ELi4ELi3EEENS4_18smem_ptr_flag_bitsILi8EEENST_INS5_IJSC_SH_EEENS5_IJSH_SB_EEEEEEEvNS4_8identityENS4_13SM90_TMA_LOADES1A_vS1B_EENS_8epilogue10collective6detail29Sm90TmaWarpSpecializedAdapterINS1F_15DefaultEpilogueISJ_SK_SK_NS1E_6thread17LinearCombinationISJ_Li1EffLNS1J_9ScaleType4KindE0ELNS_15FloatRoundStyleE2ESJ_EENS1_15EpilogueDefaultEEEEEvvEEEEvNT_6ParamsE)
        /*0020*/ 	.word	0x00000000
.L_16:


//--------------------- .nv.compat                --------------------------
	.section	.nv.compat,"",@"SHT_CUDA_COMPAT_INFO"
	.align	4
        /*0000*/ 	.byte	0x02, 0x09, 0x01, 0x00, 0x02, 0x02, 0x04, 0x00, 0x02, 0x05, 0x05, 0x00, 0x03, 0x07, 0x01, 0x01
        /*0010*/ 	.byte	0x02, 0x03, 0x01, 0x00, 0x02, 0x06, 0x01, 0x00, 0x04, 0x0b, 0x08, 0x00, 0x00, 0x00, 0x00, 0x00
        /*0020*/ 	.byte	0x00, 0x00, 0x00, 0x00


//--------------------- .nv.info._ZN7cutlass13device_kernelINS_4gemm6kernel13GemmUniversalIN4cute5tupleIJiiiiEEENS1_10collective13CollectiveMmaINS1_37MainloopSm90TmaGmmaWarpSpecializedFP8ILi9ENS5_IJNS4_1CILi1EEENSA_ILi8EEESB_EEENS1_32KernelTmaWarpSpecializedPingpongEEENS5_IJNSA_ILi64EEENSA_ILi128EEESH_EEENS_12float_e5m2_tENS5_IJlSB_lEEESJ_SK_NS4_8TiledMMAINS4_8MMA_AtomIJNS4_4SM904GMMA31MMA_64x128x32_F32E5M2E5M2_SS_TNILNSO_7ScaleInE1ELSQ_1EEEEEENS4_6LayoutINS5_IJSB_SB_SB_EEENS5_IJNSA_ILi0EEESV_SV_EEEEENS5_IJNS4_10UnderscoreESY_SY_EEEEENS4_23SM90_TMA_LOAD_MULTICASTENS4_14ComposedLayoutINS4_7SwizzleILi3ELi4ELi3EEENS4_18smem_ptr_flag_bitsILi8EEENST_INS5_IJSC_SH_EEENS5_IJSH_SB_EEEEEEEvNS4_8identityENS4_13SM90_TMA_LOADES1A_vS1B_EENS_8epilogue10collective6detail29Sm90TmaWarpSpecializedAdapterINS1F_15DefaultEpilogueISJ_SK_SK_NS1E_6thread17LinearCombinationISJ_Li1EffLNS1J_9ScaleType4KindE0ELNS_15FloatRoundStyleE2ESJ_EENS1_15EpilogueDefaultEEEEEvvEEEEvNT_6ParamsE --------------------------
	.section	.nv.info._ZN7cutlass13device_kernelINS_4gemm6kernel13GemmUniversalIN4cute5tupleIJiiiiEEENS1_10collective13CollectiveMmaINS1_37MainloopSm90TmaGmmaWarpSpecializedFP8ILi9ENS5_IJNS4_1CILi1EEENSA_ILi8EEESB_EEENS1_32KernelTmaWarpSpecializedPingpongEEENS5_IJNSA_ILi64EEENSA_ILi128EEESH_EEENS_12float_e5m2_tENS5_IJlSB_lEEESJ_SK_NS4_8TiledMMAINS4_8MMA_AtomIJNS4_4SM904GMMA31MMA_64x128x32_F32E5M2E5M2_SS_TNILNSO_7ScaleInE1ELSQ_1EEEEEENS4_6LayoutINS5_IJSB_SB_SB_EEENS5_IJNSA_ILi0EEESV_SV_EEEEENS5_IJNS4_10UnderscoreESY_SY_EEEEENS4_23SM90_TMA_LOAD_MULTICASTENS4_14ComposedLayoutINS4_7SwizzleILi3ELi4ELi3EEENS4_18smem_ptr_flag_bitsILi8EEENST_INS5_IJSC_SH_EEENS5_IJSH_SB_EEEEEEEvNS4_8identityENS4_13SM90_TMA_LOADES1A_vS1B_EENS_8epilogue10collective6detail29Sm90TmaWarpSpecializedAdapterINS1F_15DefaultEpilogueISJ_SK_SK_NS1E_6thread17LinearCombinationISJ_Li1EffLNS1J_9ScaleType4KindE0ELNS_15FloatRoundStyleE2ESJ_EENS1_15EpilogueDefaultEEEEEvvEEEEvNT_6ParamsE,"",@"SHT_CUDA_INFO"
	.sectionflags	@""
	.align	4


	//----- nvinfo : EIATTR_CUDA_API_VERSION
	.align		4
        /*0000*/ 	.byte	0x04, 0x37
        /*0002*/ 	.short	(.L_18 - .L_17)
.L_17:
        /*0004*/ 	.word	0x00000082


	//----- nvinfo : EIATTR_KPARAM_INFO
	.align		4
.L_18:
        /*0008*/ 	.byte	0x04, 0x17
        /*000a*/ 	.short	(.L_20 - .L_19)
.L_19:
        /*000c*/ 	.word	0x00000000
        /*0010*/ 	.short	0x0000
        /*0012*/ 	.short	0x0070
        /*0014*/ 	.byte	0x00, 0xf0, 0x01, 0x10


	//----- nvinfo : EIATTR_SPARSE_MMA_MASK
	.align		4
.L_20:
        /*0018*/ 	.byte	0x03, 0x50
        /*001a*/ 	.short	0x0000


	//----- nvinfo : EIATTR_MAXREG_COUNT
	.align		4
        /*001c*/ 	.byte	0x03, 0x1b
        /*001e*/ 	.short	0x00a8


	//----- nvinfo : EIATTR_NUM_BARRIERS
	.align		4
        /*0020*/ 	.byte	0x02, 0x4c
        /*0022*/ 	.byte	0x01
	.zero		1


	//----- nvinfo : EIATTR_MERCURY_ISA_VERSION
	.align		4
        /*0024*/ 	.byte	0x03, 0x5f
        /*0026*/ 	.short	0x0101


	//----- nvinfo : EIATTR_INT_WARP_WIDE_INSTR_OFFSETS
	.align		4
        /*0028*/ 	.byte	0x04, 0x31
        /*002a*/ 	.short	(.L_22 - .L_21)


	//   ....[0]....
.L_21:
        /*002c*/ 	.word	0x00000580


	//   ....[1]....
        /*0030*/ 	.word	0x000005c0


	//   ....[2]....
        /*0034*/ 	.word	0x00000710


	//   ....[3]....
        /*0038*/ 	.word	0x00000720


	//   ....[4]....
        /*003c*/ 	.word	0x00000740


	//   ....[5]....
        /*0040*/ 	.word	0x00000750


	//   ....[6]....
        /*0044*/ 	.word	0x000007e0


	//   ....[7]....
        /*0048*/ 	.word	0x00000840


	//   ....[8]....
        /*004c*/ 	.word	0x000032c0


	//----- nvinfo : EIATTR_COOP_GROUP_MASK_REGIDS
	.align		4
.L_22:
        /*0050*/ 	.byte	0x04, 0x29
        /*0052*/ 	.short	(.L_24 - .L_23)


	//   ....[0]....
.L_23:
        /*0054*/ 	.word	0xffffffff


	//   ....[1]....
        /*0058*/ 	.word	0xffffffff


	//   ....[2]....
        /*005c*/ 	.word	0xffffffff


	//   ....[3]....
        /*0060*/ 	.word	0xffffffff


	//   ....[4]....
        /*0064*/ 	.word	0xffffffff


	//   ....[5]....
        /*0068*/ 	.word	0xffffffff


	//   ....[6]....
        /*006c*/ 	.word	0xffffffff


	//----- nvinfo : EIATTR_COOP_GROUP_INSTR_OFFSETS
	.align		4
.L_24:
        /*0070*/ 	.byte	0x04, 0x28
        /*0072*/ 	.short	(.L_26 - .L_25)


	//   ....[0]....
.L_25:
        /*0074*/ 	.word	0x00000060


	//   ....[1]....
        /*0078*/ 	.word	0x00000070


	//   ....[2]....
        /*007c*/ 	.word	0x00000130


	//   ....[3]....
        /*0080*/ 	.word	0x000003a0


	//   ....[4]....
        /*0084*/ 	.word	0x000003e0


	//   ....[5]....
        /*0088*/ 	.word	0x00000460


	//   ....[6]....
        /*008c*/ 	.word	0x000009a0


	//----- nvinfo : EIATTR_REG_RECONFIG
	.align		4
.L_26:
        /*0090*/ 	.byte	0x01, 0x54
	.zero		2


	//----- nvinfo : EIATTR_MBARRIER_INSTR_OFFSETS
	.align		4
        /*0094*/ 	.byte	0x04, 0x39
        /*0096*/ 	.short	(.L_28 - .L_27)


	//   ....[0]....
.L_27:
        /*0098*/ 	.word	0x00000260
        /*009c*/ 	.word	0x000000ff
        /*00a0*/ 	.word	0x00000000
        /*00a4*/ 	.short	0x0100
        /*00a6*/ 	.byte	0x08
	.zero		1


	//   ....[1]....
        /*00a8*/ 	.word	0x00000270
        /*00ac*/ 	.word	0x000000ff
        /*00b0*/ 	.word	0x00000048
        /*00b4*/ 	.short	0x0100
        /*00b6*/ 	.byte	0x08
	.zero		1


	//   ....[2]....
        /*00b8*/ 	.word	0x00000280
        /*00bc*/ 	.word	0x000000ff
        /*00c0*/ 	.word	0x00000008
        /*00c4*/ 	.short	0x0100
        /*00c6*/ 	.byte	0x08
	.zero		1


	//   ....[3]....
        /*00c8*/ 	.word	0x00000290
        /*00cc*/ 	.word	0x000000ff
        /*00d0*/ 	.word	0x00000050
        /*00d4*/ 	.short	0x0100
        /*00d6*/ 	.byte	0x08
	.zero		1


	//   ....[4]....
        /*00d8*/ 	.word	0x000002a0
        /*00dc*/ 	.word	0x000000ff
        /*00e0*/ 	.word	0x00000010
        /*00e4*/ 	.short	0x0100
        /*00e6*/ 	.byte	0x08
	.zero		1


	//   ....[5]....
        /*00e8*/ 	.word	0x000002b0
        /*00ec*/ 	.word	0x000000ff
        /*00f0*/ 	.word	0x00000058
        /*00f4*/ 	.short	0x0100
        /*00f6*/ 	.byte	0x08
	.zero		1


	//   ....[6]....
        /*00f8*/ 	.word	0x000002c0
        /*00fc*/ 	.word	0x000000ff
        /*0100*/ 	.word	0x00000018
        /*0104*/ 	.short	0x0100
        /*0106*/ 	.byte	0x08
	.zero		1


	//   ....[7]....
        /*0108*/ 	.word	0x000002d0
        /*010c*/ 	.word	0x000000ff
        /*0110*/ 	.word	0x00000060
        /*0114*/ 	.short	0x0100
        /*0116*/ 	.byte	0x08
	.zero		1


	//   ....[8]....
        /*0118*/ 	.word	0x000002e0
        /*011c*/ 	.word	0x000000ff
        /*0120*/ 	.word	0x00000020
        /*0124*/ 	.short	0x0100
        /*0126*/ 	.byte	0x08
	.zero		1


	//   ....[9]....
        /*0128*/ 	.word	0x000002f0
        /*012c*/ 	.word	0x000000ff
        /*0130*/ 	.word	0x00000068
        /*0134*/ 	.short	0x0100
        /*0136*/ 	.byte	0x08
	.zero		1


	//   ....[10]....
        /*0138*/ 	.word	0x00000300
        /*013c*/ 	.word	0x000000ff
        /*0140*/ 	.word	0x00000028
        /*0144*/ 	.short	0x0100
        /*0146*/ 	.byte	0x08
	.zero		1


	//   ....[11]....
        /*0148*/ 	.word	0x00000310
        /*014c*/ 	.word	0x000000ff
        /*0150*/ 	.word	0x00000070
        /*0154*/ 	.short	0x0100
        /*0156*/ 	.byte	0x08
	.zero		1


	//   ....[12]....
        /*0158*/ 	.word	0x00000320
        /*015c*/ 	.word	0x000000ff
        /*0160*/ 	.word	0x00000030
        /*0164*/ 	.short	0x0100
        /*0166*/ 	.byte	0x08
	.zero		1


	//   ....[13]....
        /*0168*/ 	.word	0x00000330
        /*016c*/ 	.word	0x000000ff
        /*0170*/ 	.word	0x00000078
        /*0174*/ 	.short	0x0100
        /*0176*/ 	.byte	0x08
	.zero		1


	//   ....[14]....
        /*0178*/ 	.word	0x00000340
        /*017c*/ 	.word	0x000000ff
        /*0180*/ 	.word	0x00000038
        /*0184*/ 	.short	0x0100
        /*0186*/ 	.byte	0x08
	.zero		1


	//   ....[15]....
        /*0188*/ 	.word	0x00000350
        /*018c*/ 	.word	0x000000ff
        /*0190*/ 	.word	0x00000080
        /*0194*/ 	.short	0x0100
        /*0196*/ 	.byte	0x08
	.zero		1


	//   ....[16]....
        /*0198*/ 	.word	0x00000360
        /*019c*/ 	.word	0x000000ff
        /*01a0*/ 	.word	0x00000040
        /*01a4*/ 	.short	0x0100
        /*01a6*/ 	.byte	0x08
	.zero		1


	//   ....[17]....
        /*01a8*/ 	.word	0x00000370
        /*01ac*/ 	.word	0x000000ff
        /*01b0*/ 	.word	0x00000088
        /*01b4*/ 	.short	0x0100
        /*01b6*/ 	.byte	0x08
	.zero		1


	//   ....[18]....
        /*01b8*/ 	.word	0x00000870
        /*01bc*/ 	.word	0x000000ff
        /*01c0*/ 	.word	0x000000c0
        /*01c4*/ 	.short	0x0100
        /*01c6*/ 	.byte	0x08
	.zero		1


	//   ....[19]....
        /*01c8*/ 	.word	0x00000900
        /*01cc*/ 	.word	0x000000ff
        /*01d0*/ 	.word	0x000000c8
        /*01d4*/ 	.short	0x0100
        /*01d6*/ 	.byte	0x08
	.zero		1


	//   ....[20]....
        /*01d8*/ 	.word	0x00000920
        /*01dc*/ 	.word	0x000000ff
        /*01e0*/ 	.word	0x000000a0
        /*01e4*/ 	.short	0x0100
        /*01e6*/ 	.byte	0x09
	.zero		1


	//   ....[21]....
        /*01e8*/ 	.word	0x00000930
        /*01ec*/ 	.word	0x000000ff
        /*01f0*/ 	.word	0x000000a8
        /*01f4*/ 	.short	0x0100
        /*01f6*/ 	.byte	0x09
	.zero		1


	//   ....[22]....
        /*01f8*/ 	.word	0x00000940
        /*01fc*/ 	.word	0x000000ff
        /*0200*/ 	.word	0x000000b0
        /*0204*/ 	.short	0x0100
        /*0206*/ 	.byte	0x09
	.zero		1


	//   ....[23]....
        /*0208*/ 	.word	0x00000950
        /*020c*/ 	.word	0x000000ff
        /*0210*/ 	.word	0x000000b8
        /*0214*/ 	.short	0x0100
        /*0216*/ 	.byte	0x09
	.zero		1


	//   ....[24]....
        /*0218*/ 	.word	0x000016b0
        /*021c*/ 	.word	0x000000ff
        /*0220*/ 	.word	0xfffffff8
        /*0224*/ 	.short	0x010a
        /*0226*/ 	.byte	0x0b
	.zero		1


	//   ....[25]....
        /*0228*/ 	.word	0x00001b90
        /*022c*/ 	.word	0x000000ff
        /*0230*/ 	.word	0x00000000
        /*0234*/ 	.short	0x010a
        /*0236*/ 	.byte	0x06
	.zero		1


	//   ....[26]....
        /*0238*/ 	.word	0x00001bd0
        /*023c*/ 	.word	0x000000ff
        /*0240*/ 	.word	0x00000000
        /*0244*/ 	.short	0x010a
        /*0246*/ 	.byte	0x06
	.zero		1


	//   ....[27]....
        /*0248*/ 	.word	0x00002590
        /*024c*/ 	.word	0x000000ff
        /*0250*/ 	.word	0x00000000
        /*0254*/ 	.short	0x010a
        /*0256*/ 	.byte	0x10
	.zero		1


	//   ....[28]....
        /*0258*/ 	.word	0x000025d0
        /*025c*/ 	.word	0x000000ff
        /*0260*/ 	.word	0x00000000
        /*0264*/ 	.short	0x010a
        /*0266*/ 	.byte	0x10
	.zero		1


	//   ....[29]....
        /*0268*/ 	.word	0x00002cf0
        /*026c*/ 	.word	0x00000015
        /*0270*/ 	.word	0x00000000
        /*0274*/ 	.short	0x0101
        /*0276*/ 	.byte	0x3f
	.zero		1


	//   ....[30]....
        /*0278*/ 	.word	0x00003260
        /*027c*/ 	.word	0x00000013
        /*0280*/ 	.word	0x00000000
        /*0284*/ 	.short	0x0101
        /*0286*/ 	.byte	0x16
	.zero		1


	//   ....[31]....
        /*0288*/ 	.word	0x00003370
        /*028c*/ 	.word	0x00000013
        /*0290*/ 	.word	0x00000000
        /*0294*/ 	.short	0x0101
        /*0296*/ 	.byte	0x3f
	.zero		1


	//   ....[32]....
        /*0298*/ 	.word	0x00003420
        /*029c*/ 	.word	0x000000ff
        /*02a0*/ 	.word	0x00000008
        /*02a4*/ 	.short	0x010a
        /*02a6*/ 	.byte	0x0b
	.zero		1


	//   ....[33]....
        /*02a8*/ 	.word	0x00007cc0
        /*02ac*/ 	.word	0x00000004
        /*02b0*/ 	.word	0x00000000
        /*02b4*/ 	.short	0x0101
        /*02b6*/ 	.byte	0x16
	.zero		1


	//   ....[34]....
        /*02b8*/ 	.word	0x000085e0
        /*02bc*/ 	.word	0x00000013
        /*02c0*/ 	.word	0x00000048
        /*02c4*/ 	.short	0x010a
        /*02c6*/ 	.byte	0x3f
	.zero		1


	//   ....[35]....
        /*02c8*/ 	.word	0x00008970
        /*02cc*/ 	.word	0x0000000a
        /*02d0*/ 	.word	0x000000c8
        /*02d4*/ 	.short	0x0101
        /*02d6*/ 	.byte	0x3f
	.zero		1


	//   ....[36]....
        /*02d8*/ 	.word	0x000090d0
        /*02dc*/ 	.word	0x00000005
        /*02e0*/ 	.word	0x00000000
        /*02e4*/ 	.short	0x010a
        /*02e6*/ 	.byte	0x3f
	.zero		1


	//   ....[37]....
        /*02e8*/ 	.word	0x00009150
        /*02ec*/ 	.word	0x00000007
        /*02f0*/ 	.word	0x00000000
        /*02f4*/ 	.short	0x010a
        /*02f6*/ 	.byte	0x3f
	.zero		1


	//   ....[38]....
        /*02f8*/ 	.word	0x000091e0
        /*02fc*/ 	.word	0x00000006
        /*0300*/ 	.word	0x00000000
        /*0304*/ 	.short	0x010a
        /*0306*/ 	.byte	0x3f
	.zero		1


	//   ....[39]....
        /*0308*/ 	.word	0x00009270
        /*030c*/ 	.word	0x00000009
        /*0310*/ 	.word	0x00000000
        /*0314*/ 	.short	0x010a
        /*0316*/ 	.byte	0x3f
	.zero		1


	//   ....[40]....
        /*0318*/ 	.word	0x00009300
        /*031c*/ 	.word	0x00000006
        /*0320*/ 	.word	0x00000000
        /*0324*/ 	.short	0x010a
        /*0326*/ 	.byte	0x3f
	.zero		1


	//   ....[41]....
        /*0328*/ 	.word	0x00009390
        /*032c*/ 	.word	0x00000009
        /*0330*/ 	.word	0x00000000
        /*0334*/ 	.short	0x010a
        /*0336*/ 	.byte	0x3f
	.zero		1


	//   ....[42]....
        /*0338*/ 	.word	0x00009420
        /*033c*/ 	.word	0x00000008
        /*0340*/ 	.word	0x00000000
        /*0344*/ 	.short	0x010a
        /*0346*/ 	.byte	0x3f
	.zero		1


	//   ....[43]....
        /*0348*/ 	.word	0x000094b0
        /*034c*/ 	.word	0x0000000b
        /*0350*/ 	.word	0x00000000
        /*0354*/ 	.short	0x010a
        /*0356*/ 	.byte	0x3f
	.zero		1


	//   ....[44]....
        /*0358*/ 	.word	0x00009540
        /*035c*/ 	.word	0x00000003
        /*0360*/ 	.word	0x00000000
        /*0364*/ 	.short	0x010a
        /*0366*/ 	.byte	0x3f
	.zero		1


	//   ....[45]....
        /*0368*/ 	.word	0x000095b0
        /*036c*/ 	.word	0x00000012
        /*0370*/ 	.word	0xfffffff8
        /*0374*/ 	.short	0x010a
        /*0376*/ 	.byte	0x3f
	.zero		1


	//   ....[46]....
        /*0378*/ 	.word	0x00009610
        /*037c*/ 	.word	0x00000012
        /*0380*/ 	.word	0x00000000
        /*0384*/ 	.short	0x010a
        /*0386*/ 	.byte	0x3f
	.zero		1


	//   ....[47]....
        /*0388*/ 	.word	0x00009670
        /*038c*/ 	.word	0x00000015
        /*0390*/ 	.word	0x00000000
        /*0394*/ 	.short	0x010a
        /*0396*/ 	.byte	0x3f
	.zero		1


	//   ....[48]....
        /*0398*/ 	.word	0x000096d0
        /*039c*/ 	.word	0x00000013
        /*03a0*/ 	.word	0x00000008
        /*03a4*/ 	.short	0x010a
        /*03a6*/ 	.byte	0x3f
	.zero		1


	//   ....[49]....
        /*03a8*/ 	.word	0x000097a0
        /*03ac*/ 	.word	0x00000013
        /*03b0*/ 	.word	0x00000048
        /*03b4*/ 	.short	0x010a
        /*03b6*/ 	.byte	0x3f
	.zero		1


	//   ....[50]....
        /*03b8*/ 	.word	0x00009880
        /*03bc*/ 	.word	0x00000005
        /*03c0*/ 	.word	0x00000000
        /*03c4*/ 	.short	0x010a
        /*03c6*/ 	.byte	0x3f
	.zero		1


	//   ....[51]....
        /*03c8*/ 	.word	0x000098d0
        /*03cc*/ 	.word	0x00000007
        /*03d0*/ 	.word	0x00000000
        /*03d4*/ 	.short	0x010a
        /*03d6*/ 	.byte	0x3f
	.zero		1


	//   ....[52]....
        /*03d8*/ 	.word	0x00009920
        /*03dc*/ 	.word	0x00000006
        /*03e0*/ 	.word	0x00000000
        /*03e4*/ 	.short	0x010a
        /*03e6*/ 	.byte	0x3f
	.zero		1


	//   ....[53]....
        /*03e8*/ 	.word	0x00009970
        /*03ec*/ 	.word	0x00000009
        /*03f0*/ 	.word	0x00000000
        /*03f4*/ 	.short	0x010a
        /*03f6*/ 	.byte	0x3f
	.zero		1


	//   ....[54]....
        /*03f8*/ 	.word	0x000099c0
        /*03fc*/ 	.word	0x00000006
        /*0400*/ 	.word	0x00000000
        /*0404*/ 	.short	0x010a
        /*0406*/ 	.byte	0x3f
	.zero		1


	//   ....[55]....
        /*0408*/ 	.word	0x00009a10
        /*040c*/ 	.word	0x00000009
        /*0410*/ 	.word	0x00000000
        /*0414*/ 	.short	0x010a
        /*0416*/ 	.byte	0x3f
	.zero		1


	//   ....[56]....
        /*0418*/ 	.word	0x00009a60
        /*041c*/ 	.word	0x00000008
        /*0420*/ 	.word	0x00000000
        /*0424*/ 	.short	0x010a
        /*0426*/ 	.byte	0x3f
	.zero		1


	//   ....[57]....
        /*0428*/ 	.word	0x00009ab0
        /*042c*/ 	.word	0x0000000b
        /*0430*/ 	.word	0x00000000
        /*0434*/ 	.short	0x010a
        /*0436*/ 	.byte	0x3f
	.zero		1


	//----- nvinfo : EIATTR_NUM_MBARRIERS
	.align		4
.L_28:
        /*0438*/ 	.byte	0x03, 0x38
        /*043a*/ 	.short	0x0018


	//----- nvinfo : EIATTR_EXIT_INSTR_OFFSETS
	.align		4
        /*043c*/ 	.byte	0x04, 0x1c
        /*043e*/ 	.short	(.L_30 - .L_29)


	//   ....[0]....
.L_29:
        /*0440*/ 	.word	0x000013f0


	//   ....[1]....
        /*0444*/ 	.word	0x00001450


	//   ....[2]....
        /*0448*/ 	.word	0x000082d0


	//   ....[3]....
        /*044c*/ 	.word	0x00008300


	//   ....[4]....
        /*0450*/ 	.word	0x00009590


	//----- nvinfo : EIATTR_MAX_THREADS
	.align		4
.L_30:
        /*0454*/ 	.byte	0x04, 0x05
        /*0456*/ 	.short	(.L_32 - .L_31)
.L_31:
        /*0458*/ 	.word	0x00000180
        /*045c*/ 	.word	0x00000001
        /*0460*/ 	.word	0x00000001


	//----- nvinfo : EIATTR_CRS_STACK_SIZE
	.align		4
.L_32:
        /*0464*/ 	.byte	0x04, 0x1e
        /*0466*/ 	.short	(.L_34 - .L_33)
.L_33:
        /*0468*/ 	.word	0x00000000


	//----- nvinfo : EIATTR_CBANK_PARAM_SIZE
	.align		4
.L_34:
        /*046c*/ 	.byte	0x03, 0x19
        /*046e*/ 	.short	0x0470


	//----- nvinfo : EIATTR_PARAM_CBANK
	.align		4
        /*0470*/ 	.byte	0x04, 0x0a
        /*0472*/ 	.short	(.L_36 - .L_35)
	.align		4
.L_35:
        /*0474*/ 	.word	index@(.nv.constant0._ZN7cutlass13device_kernelINS_4gemm6kernel13GemmUniversalIN4cute5tupleIJiiiiEEENS1_10collective13CollectiveMmaINS1_37MainloopSm90TmaGmmaWarpSpecializedFP8ILi9ENS5_IJNS4_1CILi1EEENSA_ILi8EEESB_EEENS1_32KernelTmaWarpSpecializedPingpongEEENS5_IJNSA_ILi64EEENSA_ILi128EEESH_EEENS_12float_e5m2_tENS5_IJlSB_lEEESJ_SK_NS4_8TiledMMAINS4_8MMA_AtomIJNS4_4SM904GMMA31MMA_64x128x32_F32E5M2E5M2_SS_TNILNSO_7ScaleInE1ELSQ_1EEEEEENS4_6LayoutINS5_IJSB_SB_SB_EEENS5_IJNSA_ILi0EEESV_SV_EEEEENS5_IJNS4_10UnderscoreESY_SY_EEEEENS4_23SM90_TMA_LOAD_MULTICASTENS4_14ComposedLayoutINS4_7SwizzleILi3ELi4ELi3EEENS4_18smem_ptr_flag_bitsILi8EEENST_INS5_IJSC_SH_EEENS5_IJSH_SB_EEEEEEEvNS4_8identityENS4_13SM90_TMA_LOADES1A_vS1B_EENS_8epilogue10collective6detail29Sm90TmaWarpSpecializedAdapterINS1F_15DefaultEpilogueISJ_SK_SK_NS1E_6thread17LinearCombinationISJ_Li1EffLNS1J_9ScaleType4KindE0ELNS_15FloatRoundStyleE2ESJ_EENS1_15EpilogueDefaultEEEEEvvEEEEvNT_6ParamsE)
        /*0478*/ 	.short	0x0210
        /*047a*/ 	.short	0x0470


	//----- nvinfo : EIATTR_SW_WAR
	.align		4
.L_36:
        /*047c*/ 	.byte	0x04, 0x36
        /*047e*/ 	.short	(.L_38 - .L_37)
.L_37:
        /*0480*/ 	.word	0x00000008
.L_38:


//--------------------- .nv.callgraph             --------------------------
	.section	.nv.callgraph,"",@"SHT_CUDA_CALLGRAPH"
	.align	4
	.sectionentsize	8
	.align		4
        /*0000*/ 	.word	0x00000000
	.align		4
        /*0004*/ 	.word	0xffffffff
	.align		4
        /*0008*/ 	.word	0x00000000
	.align		4
        /*000c*/ 	.word	0xfffffffe
	.align		4
        /*0010*/ 	.word	0x00000000
	.align		4
        /*0014*/ 	.word	0xfffffffd
	.align		4
        /*0018*/ 	.word	0x00000000
	.align		4
        /*001c*/ 	.word	0xfffffffc


//--------------------- .nv.constant4             --------------------------
	.section	.nv.constant4,"a",@progbits
	.align	8
	.align		8
.nv.constant4:
        /*0000*/ 	.dword	_ZN40_INTERNAL_875c6505_4_k_cu_19719857_210434cuda3std3__45__cpo5beginE
	.align		8
        /*0008*/ 	.dword	_ZN40_INTERNAL_875c6505_4_k_cu_19719857_210434cuda3std3__45__cpo3endE
	.align		8
        /*0010*/ 	.dword	_ZN40_INTERNAL_875c6505_4_k_cu_19719857_210434cuda3std3__45__cpo6cbeginE
	.align		8
        /*0018*/ 	.dword	_ZN40_INTERNAL_875c6505_4_k_cu_19719857_210434cuda3std3__45__cpo4cendE
	.align		8
        /*0020*/ 	.dword	_ZN40_INTERNAL_875c6505_4_k_cu_19719857_210434cuda3std3__442_GLOBAL__N__875c6505_4_k_cu_19719857_210436ignoreE
	.align		8
        /*0028*/ 	.dword	_ZN40_INTERNAL_875c6505_4_k_cu_19719857_210434cuda3std3__419piecewise_constructE
	.align		8
        /*0030*/ 	.dword	_ZN40_INTERNAL_875c6505_4_k_cu_19719857_210434cuda3std3__48in_placeE
	.align		8
        /*0038*/ 	.dword	_ZN40_INTERNAL_875c6505_4_k_cu_19719857_210434cuda3std6ranges3__45__cpo4swapE
	.align		8
        /*0040*/ 	.dword	_ZN40_INTERNAL_875c6505_4_k_cu_19719857_210434cuda3std6ranges3__45__cpo9iter_moveE
	.align		8
        /*0048*/ 	.dword	_ZN40_INTERNAL_875c6505_4_k_cu_19719857_210434cute7productE
	.align		8
        /*0050*/ 	.dword	_ZN40_INTERNAL_875c6505_4_k_cu_19719857_210434cute1_E


//--------------------- .text._ZN7cutlass13device_kernelINS_4gemm6kernel13GemmUniversalIN4cute5tupleIJiiiiEEENS1_10collective13CollectiveMmaINS1_37MainloopSm90TmaGmmaWarpSpecializedFP8ILi9ENS5_IJNS4_1CILi1EEENSA_ILi8EEESB_EEENS1_32KernelTmaWarpSpecializedPingpongEEENS5_IJNSA_ILi64EEENSA_ILi128EEESH_EEENS_12float_e5m2_tENS5_IJlSB_lEEESJ_SK_NS4_8TiledMMAINS4_8MMA_AtomIJNS4_4SM904GMMA31MMA_64x128x32_F32E5M2E5M2_SS_TNILNSO_7ScaleInE1ELSQ_1EEEEEENS4_6LayoutINS5_IJSB_SB_SB_EEENS5_IJNSA_ILi0EEESV_SV_EEEEENS5_IJNS4_10UnderscoreESY_SY_EEEEENS4_23SM90_TMA_LOAD_MULTICASTENS4_14ComposedLayoutINS4_7SwizzleILi3ELi4ELi3EEENS4_18smem_ptr_flag_bitsILi8EEENST_INS5_IJSC_SH_EEENS5_IJSH_SB_EEEEEEEvNS4_8identityENS4_13SM90_TMA_LOADES1A_vS1B_EENS_8epilogue10collective6detail29Sm90TmaWarpSpecializedAdapterINS1F_15DefaultEpilogueISJ_SK_SK_NS1E_6thread17LinearCombinationISJ_Li1EffLNS1J_9ScaleType4KindE0ELNS_15FloatRoundStyleE2ESJ_EENS1_15EpilogueDefaultEEEEEvvEEEEvNT_6ParamsE --------------------------
	.section	.text._ZN7cutlass13device_kernelINS_4gemm6kernel13GemmUniversalIN4cute5tupleIJiiiiEEENS1_10collective13CollectiveMmaINS1_37MainloopSm90TmaGmmaWarpSpecializedFP8ILi9ENS5_IJNS4_1CILi1EEENSA_ILi8EEESB_EEENS1_32KernelTmaWarpSpecializedPingpongEEENS5_IJNSA_ILi64EEENSA_ILi128EEESH_EEENS_12float_e5m2_tENS5_IJlSB_lEEESJ_SK_NS4_8TiledMMAINS4_8MMA_AtomIJNS4_4SM904GMMA31MMA_64x128x32_F32E5M2E5M2_SS_TNILNSO_7ScaleInE1ELSQ_1EEEEEENS4_6LayoutINS5_IJSB_SB_SB_EEENS5_IJNSA_ILi0EEESV_SV_EEEEENS5_IJNS4_10UnderscoreESY_SY_EEEEENS4_23SM90_TMA_LOAD_MULTICASTENS4_14ComposedLayoutINS4_7SwizzleILi3ELi4ELi3EEENS4_18smem_ptr_flag_bitsILi8EEENST_INS5_IJSC_SH_EEENS5_IJSH_SB_EEEEEEEvNS4_8identityENS4_13SM90_TMA_LOADES1A_vS1B_EENS_8epilogue10collective6detail29Sm90TmaWarpSpecializedAdapterINS1F_15DefaultEpilogueISJ_SK_SK_NS1E_6thread17LinearCombinationISJ_Li1EffLNS1J_9ScaleType4KindE0ELNS_15FloatRoundStyleE2ESJ_EENS1_15EpilogueDefaultEEEEEvvEEEEvNT_6ParamsE,"ax",@progbits
	.align	128
.text._ZN7cutlass13device_kernelINS_4gemm6kernel13GemmUniversalIN4cute5tupleIJiiiiEEENS1_10collective13CollectiveMmaINS1_37MainloopSm90TmaGmmaWarpSpecializedFP8ILi9ENS5_IJNS4_1CILi1EEENSA_ILi8EEESB_EEENS1_32KernelTmaWarpSpecializedPingpongEEENS5_IJNSA_ILi64EEENSA_ILi128EEESH_EEENS_12float_e5m2_tENS5_IJlSB_lEEESJ_SK_NS4_8TiledMMAINS4_8MMA_AtomIJNS4_4SM904GMMA31MMA_64x128x32_F32E5M2E5M2_SS_TNILNSO_7ScaleInE1ELSQ_1EEEEEENS4_6LayoutINS5_IJSB_SB_SB_EEENS5_IJNSA_ILi0EEESV_SV_EEEEENS5_IJNS4_10UnderscoreESY_SY_EEEEENS4_23SM90_TMA_LOAD_MULTICASTENS4_14ComposedLayoutINS4_7SwizzleILi3ELi4ELi3EEENS4_18smem_ptr_flag_bitsILi8EEENST_INS5_IJSC_SH_EEENS5_IJSH_SB_EEEEEEEvNS4_8identityENS4_13SM90_TMA_LOADES1A_vS1B_EENS_8epilogue10collective6detail29Sm90TmaWarpSpecializedAdapterINS1F_15DefaultEpilogueISJ_SK_SK_NS1E_6thread17LinearCombinationISJ_Li1EffLNS1J_9ScaleType4KindE0ELNS_15FloatRoundStyleE2ESJ_EENS1_15EpilogueDefaultEEEEEvvEEEEvNT_6ParamsE:
        .type           _ZN7cutlass13device_kernelINS_4gemm6kernel13GemmUniversalIN4cute5tupleIJiiiiEEENS1_10collective13CollectiveMmaINS1_37MainloopSm90TmaGmmaWarpSpecializedFP8ILi9ENS5_IJNS4_1CILi1EEENSA_ILi8EEESB_EEENS1_32KernelTmaWarpSpecializedPingpongEEENS5_IJNSA_ILi64EEENSA_ILi128EEESH_EEENS_12float_e5m2_tENS5_IJlSB_lEEESJ_SK_NS4_8TiledMMAINS4_8MMA_AtomIJNS4_4SM904GMMA31MMA_64x128x32_F32E5M2E5M2_SS_TNILNSO_7ScaleInE1ELSQ_1EEEEEENS4_6LayoutINS5_IJSB_SB_SB_EEENS5_IJNSA_ILi0EEESV_SV_EEEEENS5_IJNS4_10UnderscoreESY_SY_EEEEENS4_23SM90_TMA_LOAD_MULTICASTENS4_14ComposedLayoutINS4_7SwizzleILi3ELi4ELi3EEENS4_18smem_ptr_flag_bitsILi8EEENST_INS5_IJSC_SH_EEENS5_IJSH_SB_EEEEEEEvNS4_8identityENS4_13SM90_TMA_LOADES1A_vS1B_EENS_8epilogue10collective6detail29Sm90TmaWarpSpecializedAdapterINS1F_15DefaultEpilogueISJ_SK_SK_NS1E_6thread17LinearCombinationISJ_Li1EffLNS1J_9ScaleType4KindE0ELNS_15FloatRoundStyleE2ESJ_EENS1_15EpilogueDefaultEEEEEvvEEEEvNT_6ParamsE,@function
        .size           _ZN7cutlass13device_kernelINS_4gemm6kernel13GemmUniversalIN4cute5tupleIJiiiiEEENS1_10collective13CollectiveMmaINS1_37MainloopSm90TmaGmmaWarpSpecializedFP8ILi9ENS5_IJNS4_1CILi1EEENSA_ILi8EEESB_EEENS1_32KernelTmaWarpSpecializedPingpongEEENS5_IJNSA_ILi64EEENSA_ILi128EEESH_EEENS_12float_e5m2_tENS5_IJlSB_lEEESJ_SK_NS4_8TiledMMAINS4_8MMA_AtomIJNS4_4SM904GMMA31MMA_64x128x32_F32E5M2E5M2_SS_TNILNSO_7ScaleInE1ELSQ_1EEEEEENS4_6LayoutINS5_IJSB_SB_SB_EEENS5_IJNSA_ILi0EEESV_SV_EEEEENS5_IJNS4_10UnderscoreESY_SY_EEEEENS4_23SM90_TMA_LOAD_MULTICASTENS4_14ComposedLayoutINS4_7SwizzleILi3ELi4ELi3EEENS4_18smem_ptr_flag_bitsILi8EEENST_INS5_IJSC_SH_EEENS5_IJSH_SB_EEEEEEEvNS4_8identityENS4_13SM90_TMA_LOADES1A_vS1B_EENS_8epilogue10collective6detail29Sm90TmaWarpSpecializedAdapterINS1F_15DefaultEpilogueISJ_SK_SK_NS1E_6thread17LinearCombinationISJ_Li1EffLNS1J_9ScaleType4KindE0ELNS_15FloatRoundStyleE2ESJ_EENS1_15EpilogueDefaultEEEEEvvEEEEvNT_6ParamsE,(.L_x_219 - _ZN7cutlass13device_kernelINS_4gemm6kernel13GemmUniversalIN4cute5tupleIJiiiiEEENS1_10collective13CollectiveMmaINS1_37MainloopSm90TmaGmmaWarpSpecializedFP8ILi9ENS5_IJNS4_1CILi1EEENSA_ILi8EEESB_EEENS1_32KernelTmaWarpSpecializedPingpongEEENS5_IJNSA_ILi64EEENSA_ILi128EEESH_EEENS_12float_e5m2_tENS5_IJlSB_lEEESJ_SK_NS4_8TiledMMAINS4_8MMA_AtomIJNS4_4SM904GMMA31MMA_64x128x32_F32E5M2E5M2_SS_TNILNSO_7ScaleInE1ELSQ_1EEEEEENS4_6LayoutINS5_IJSB_SB_SB_EEENS5_IJNSA_ILi0EEESV_SV_EEEEENS5_IJNS4_10UnderscoreESY_SY_EEEEENS4_23SM90_TMA_LOAD_MULTICASTENS4_14ComposedLayoutINS4_7SwizzleILi3ELi4ELi3EEENS4_18smem_ptr_flag_bitsILi8EEENST_INS5_IJSC_SH_EEENS5_IJSH_SB_EEEEEEEvNS4_8identityENS4_13SM90_TMA_LOADES1A_vS1B_EENS_8epilogue10collective6detail29Sm90TmaWarpSpecializedAdapterINS1F_15DefaultEpilogueISJ_SK_SK_NS1E_6thread17LinearCombinationISJ_Li1EffLNS1J_9ScaleType4KindE0ELNS_15FloatRoundStyleE2ESJ_EENS1_15EpilogueDefaultEEEEEvvEEEEvNT_6ParamsE)
        .other          _ZN7cutlass13device_kernelINS_4gemm6kernel13GemmUniversalIN4cute5tupleIJiiiiEEENS1_10collective13CollectiveMmaINS1_37MainloopSm90TmaGmmaWarpSpecializedFP8ILi9ENS5_IJNS4_1CILi1EEENSA_ILi8EEESB_EEENS1_32KernelTmaWarpSpecializedPingpongEEENS5_IJNSA_ILi64EEENSA_ILi128EEESH_EEENS_12float_e5m2_tENS5_IJlSB_lEEESJ_SK_NS4_8TiledMMAINS4_8MMA_AtomIJNS4_4SM904GMMA31MMA_64x128x32_F32E5M2E5M2_SS_TNILNSO_7ScaleInE1ELSQ_1EEEEEENS4_6LayoutINS5_IJSB_SB_SB_EEENS5_IJNSA_ILi0EEESV_SV_EEEEENS5_IJNS4_10UnderscoreESY_SY_EEEEENS4_23SM90_TMA_LOAD_MULTICASTENS4_14ComposedLayoutINS4_7SwizzleILi3ELi4ELi3EEENS4_18smem_ptr_flag_bitsILi8EEENST_INS5_IJSC_SH_EEENS5_IJSH_SB_EEEEEEEvNS4_8identityENS4_13SM90_TMA_LOADES1A_vS1B_EENS_8epilogue10collective6detail29Sm90TmaWarpSpecializedAdapterINS1F_15DefaultEpilogueISJ_SK_SK_NS1E_6thread17LinearCombinationISJ_Li1EffLNS1J_9ScaleType4KindE0ELNS_15FloatRoundStyleE2ESJ_EENS1_15EpilogueDefaultEEEEEvvEEEEvNT_6ParamsE,@"STO_CUDA_ENTRY STV_DEFAULT"
_ZN7cutlass13device_kernelINS_4gemm6kernel13GemmUniversalIN4cute5tupleIJiiiiEEENS1_10collective13CollectiveMmaINS1_37MainloopSm90TmaGmmaWarpSpecializedFP8ILi9ENS5_IJNS4_1CILi1EEENSA_ILi8EEESB_EEENS1_32KernelTmaWarpSpecializedPingpongEEENS5_IJNSA_ILi64EEENSA_ILi128EEESH_EEENS_12float_e5m2_tENS5_IJlSB_lEEESJ_SK_NS4_8TiledMMAINS4_8MMA_AtomIJNS4_4SM904GMMA31MMA_64x128x32_F32E5M2E5M2_SS_TNILNSO_7ScaleInE1ELSQ_1EEEEEENS4_6LayoutINS5_IJSB_SB_SB_EEENS5_IJNSA_ILi0EEESV_SV_EEEEENS5_IJNS4_10UnderscoreESY_SY_EEEEENS4_23SM90_TMA_LOAD_MULTICASTENS4_14ComposedLayoutINS4_7SwizzleILi3ELi4ELi3EEENS4_18smem_ptr_flag_bitsILi8EEENST_INS5_IJSC_SH_EEENS5_IJSH_SB_EEEEEEEvNS4_8identityENS4_13SM90_TMA_LOADES1A_vS1B_EENS_8epilogue10collective6detail29Sm90TmaWarpSpecializedAdapterINS1F_15DefaultEpilogueISJ_SK_SK_NS1E_6thread17LinearCombinationISJ_Li1EffLNS1J_9ScaleType4KindE0ELNS_15FloatRoundStyleE2ESJ_EENS1_15EpilogueDefaultEEEEEvvEEEEvNT_6ParamsE:
[----:B------:R-:W-:Y:S01]  /*0000*/  LDC R1, c[0x0][0x28] ;  /* 0x00000a00ff017b82 */ /* 0x000fe20000000800 */
[----:B------:R-:W0:Y:S01]  /*0010*/  S2R R16, SR_TID.X ;  /* 0x0000000000107919 */ /* 0x000e220000002100 */
[----:B------:R-:W-:Y:S01]  /*0020*/  ELECT P0, URZ, PT ;  /* 0x00000000003f782f */ /* 0x000fe20003800000 */
[----:B------:R-:W-:Y:S01]  /*0030*/  BSSY B0, `(.L_x_0) ;  /* 0x000000f000007945 */ /* 0x000fe20003800000 */
[--C-:B0-----:R-:W-:Y:S02]  /*0040*/  SHF.R.U32.HI R0, RZ, 0x5, R16.reuse ;  /* 0x00000005ff007819 */ /* 0x101fe40000011610 */
[----:B------:R-:W-:-:S03]  /*0050*/  SHF.R.U32.HI R4, RZ, 0x7, R16 ;  /* 0x00000007ff047819 */ /* 0x000fc60000011610 */
[----:B------:R-:W0:Y:S04]  /*0060*/  SHFL.IDX PT, R2, R0, RZ, 0x1f ;  /* 0x00001fff00027589 */ /* 0x000e2800000e0000 */
[----:B------:R1:W2:Y:S01]  /*0070*/  SHFL.IDX PT, R5, R4, RZ, 0x1f ;  /* 0x00001fff04057589 */ /* 0x0002a200000e0000 */
[----:B0-----:R-:W-:-:S13]  /*0080*/  ISETP.NE.OR P0, PT, R2, RZ, !P0 ;  /* 0x000000ff0200720c */ /* 0x001fda0004705670 */
[----:B-12---:R-:W-:Y:S05]  /*0090*/  @P0 BRA `(.L_x_1) ;  /* 0x0000000000200947 */ /* 0x006fea0003800000 */
[----:B------:R-:W-:Y:S02]  /*00a0*/  ULDC.64 UR4, c[0x0][0x198] ;  /* 0x0000660000047ab9 */ /* 0x000fe40000000a00 */
[----:B------:R-:W-:Y:S02]  /*00b0*/  UIADD3 UR6, UP0, UR4, 0xf0, URZ ;  /* 0x000000f004067890 */ /* 0x000fe4000ff1e03f */
[----:B------:R-:W-:Y:S02]  /*00c0*/  UIADD3 UR4, UP1, UR4, 0x1f0, URZ ;  /* 0x000001f004047890 */ /* 0x000fe4000ff3e03f */
[----:B------:R-:W-:Y:S02]  /*00d0*/  UIADD3.X UR7, URZ, UR5, URZ, UP0, !UPT ;  /* 0x000000053f077290 */ /* 0x000fe400087fe43f */
[----:B------:R-:W-:-:S07]  /*00e0*/  UIADD3.X UR5, URZ, UR5, URZ, UP1, !UPT ;  /* 0x000000053f057290 */ /* 0x000fce0008ffe43f */
[----:B------:R0:W-:Y:S02]  /*00f0*/  UTMACCTL.PF [UR6] ;  /* 0x00000000060079b9 */ /* 0x0001e40008040000 */
[----:B------:R0:W-:Y:S02]  /*0100*/  UTMACCTL.PF [UR4] ;  /* 0x00000000040079b9 */ /* 0x0001e40008040000 */
[----:B0-----:R-:W-:Y:S01]  /*0110*/  NOP ;  /* 0x0000000000007918 */ /* 0x001fe20000000000 */
.L_x_1:
[----:B------:R-:W-:Y:S05]  /*0120*/  BSYNC B0 ;  /* 0x0000000000007941 */ /* 0x000fea0003800000 */
.L_x_0:
[----:B------:R-:W0:Y:S01]  /*0130*/  SHFL.IDX PT, R6, R0, RZ, 0x1f ;  /* 0x00001fff00067589 */ /* 0x000e2200000e0000 */
[----:B------:R-:W-:Y:S02]  /*0140*/  SHF.R.S32.HI R3, RZ, 0x1f, R16 ;  /* 0x0000001fff037819 */ /* 0x000fe40000011410 */
[----:B0-----:R-:W-:-:S13]  /*0150*/  ISETP.NE.AND P0, PT, R6, RZ, PT ;  /* 0x000000ff0600720c */ /* 0x001fda0003f05270 */
[----:B------:R-:W-:Y:S05]  /*0160*/  @P0 BRA `(.L_x_2) ;  /* 0x00000000008c0947 */ /* 0x000fea0003800000 */
[----:B------:R-:W-:Y:S01]  /*0170*/  ELECT P0, URZ, PT ;  /* 0x00000000003f782f */ /* 0x000fe20003800000 */
[----:B------:R-:W-:-:S12]  /*0180*/  BSSY B0, `(.L_x_2) ;  /* 0x0000021000007945 */ /* 0x000fd80003800000 */
[----:B------:R-:W-:Y:S05]  /*0190*/  @!P0 BRA `(.L_x_3) ;  /* 0x00000000007c8947 */ /* 0x000fea0003800000 */
[----:B------:R-:W0:Y:S01]  /*01a0*/  S2UR UR8, SR_CgaCtaId ;  /* 0x00000000000879c3 */ /* 0x000e220000008800 */
[----:B------:R-:W-:Y:S01]  /*01b0*/  UMOV UR4, 0x400 ;  /* 0x0000040000047882 */ /* 0x000fe20000000000 */
[----:B------:R-:W-:Y:S01]  /*01c0*/  UMOV UR5, 0x1 ;  /* 0x0000000100057882 */ /* 0x000fe20000000000 */
[----:B------:R-:W-:Y:S02]  /*01d0*/  UMOV UR6, 0x8 ;  /* 0x0000000800067882 */ /* 0x000fe40000000000 */
[----:B------:R-:W-:-:S04]  /*01e0*/  UIADD3 UR6, -UR6, 0x100000, URZ ;  /* 0x0010000006067890 */ /* 0x000fc8000fffe13f */
[----:B------:R-:W-:Y:S02]  /*01f0*/  USHF.L.U32 UR7, UR6, 0xb, URZ ;  /* 0x0000000b06077899 */ /* 0x000fe4000800063f */
[----:B------:R-:W-:Y:S02]  /*0200*/  USHF.L.U32 UR6, UR6, 0x1, URZ ;  /* 0x0000000106067899 */ /* 0x000fe4000800063f */
[----:B0-----:R-:W-:Y:S02]  /*0210*/  ULEA UR8, UR8, UR4, 0x18 ;  /* 0x0000000408087291 */ /* 0x001fe4000f8ec03f */
[----:B------:R-:W-:-:S04]  /*0220*/  UIADD3 UR4, -UR5, 0x100000, URZ ;  /* 0x0010000005047890 */ /* 0x000fc8000fffe13f */
[----:B------:R-:W-:Y:S02]  /*0230*/  USHF.L.U32 UR5, UR4, 0xb, URZ ;  /* 0x0000000b04057899 */ /* 0x000fe4000800063f */
[----:B------:R-:W-:Y:S01]  /*0240*/  USHF.L.U32 UR4, UR4, 0x1, URZ ;  /* 0x0000000104047899 */ /* 0x000fe2000800063f */
[----:B------:R-:W0:Y:S11]  /*0250*/  FENCE.VIEW.ASYNC.S ;  /* 0x00000000000073c6 */ /* 0x000e360000000000 */
[----:B0-----:R0:W1:Y:S01]  /*0260*/  SYNCS.EXCH.64 URZ, [UR8], UR4 ;  /* 0x00000004083f75b2 */ /* 0x0010620008000100 */
[----:B------:R0:W2:Y:S01]  /*0270*/  SYNCS.EXCH.64 URZ, [UR8+0x48], UR6 ;  /* 0x00004806083f75b2 */ /* 0x0000a20008000100 */
[----:B------:R0:W3:Y:S01]  /*0280*/  SYNCS.EXCH.64 URZ, [UR8+0x8], UR4 ;  /* 0x00000804083f75b2 */ /* 0x0000e20008000100 */
[----:B------:R0:W4:Y:S01]  /*0290*/  SYNCS.EXCH.64 URZ, [UR8+0x50], UR6 ;  /* 0x00005006083f75b2 */ /* 0x0001220008000100 */
[----:B------:R0:W0:Y:S01]  /*02a0*/  SYNCS.EXCH.64 URZ, [UR8+0x10], UR4 ;  /* 0x00001004083f75b2 */ /* 0x0000220008000100 */
        /* <DEDUP_REMOVED lines=13> */
[----:B------:R-:W-:Y:S01]  /*0380*/  NOP ;  /* 0x0000000000007918 */ /* 0x000fe20000000000 */
.L_x_3:
[----:B0-----:R-:W-:Y:S05]  /*0390*/  BSYNC B0 ;  /* 0x0000000000007941 */ /* 0x001fea0003800000 */
.L_x_2:
[----:B------:R-:W0:Y:S01]  /*03a0*/  SHFL.IDX PT, R10, R0, RZ, 0x1f ;  /* 0x00001fff000a7589 */ /* 0x000e2200000e0000 */
[----:B------:R-:W-:Y:S01]  /*03b0*/  LEA.HI R3, R3, R16, RZ, 0x7 ;  /* 0x0000001003037211 */ /* 0x000fe200078f38ff */
[----:B------:R-:W5:Y:S01]  /*03c0*/  S2UR UR13, SR_CTAID.X ;  /* 0x00000000000d79c3 */ /* 0x000f620000002500 */
[----:B------:R-:W-:Y:S01]  /*03d0*/  ELECT P0, URZ, PT ;  /* 0x00000000003f782f */ /* 0x000fe20003800000 */
[----:B------:R-:W1:Y:S01]  /*03e0*/  SHFL.IDX PT, R9, R0, RZ, 0x1f ;  /* 0x00001fff00097589 */ /* 0x000e6200000e0000 */
[----:B------:R-:W-:Y:S02]  /*03f0*/  LOP3.LUT R3, R3, 0xffffff80, RZ, 0xc0, !PT ;  /* 0xffffff8003037812 */ /* 0x000fe400078ec0ff */
[----:B------:R-:W-:Y:S01]  /*0400*/  ELECT P1, URZ, PT ;  /* 0x00000000003f782f */ /* 0x000fe20003820000 */
[----:B------:R-:W-:Y:S01]  /*0410*/  NOP ;  /* 0x0000000000007918 */ /* 0x000fe20000000000 */
[----:B------:R-:W2:Y:S01]  /*0420*/  S2R R12, SR_CTAID.Y ;  /* 0x00000000000c7919 */ /* 0x000ea20000002600 */
[----:B------:R-:W-:Y:S01]  /*0430*/  ULDC UR4, c[0x0][0x150] ;  /* 0x0000540000047ab9 */ /* 0x000fe20000000800 */
[----:B------:R-:W-:Y:S01]  /*0440*/  IMAD.IADD R14, R16, 0x1, -R3 ;  /* 0x00000001100e7824 */ /* 0x000fe200078e0a03 */
[----:B------:R-:W3:Y:S01]  /*0450*/  LDC R25, c[0x0][0x148] ;  /* 0x00005200ff197b82 */ /* 0x000ee20000000800 */
[----:B------:R2:W4:Y:S01]  /*0460*/  SHFL.IDX PT, R11, R4, RZ, 0x1f ;  /* 0x00001fff040b7589 */ /* 0x00052200000e0000 */
[----:B------:R-:W-:Y:S01]  /*0470*/  UMOV UR12, 0x80 ;  /* 0x00000080000c7882 */ /* 0x000fe20000000000 */
[----:B------:R-:W-:Y:S01]  /*0480*/  NOP ;  /* 0x0000000000007918 */ /* 0x000fe20000000000 */
[----:B------:R-:W-:Y:S01]  /*0490*/  SHF.R.S32.HI R23, RZ, 0x1f, R14 ;  /* 0x0000001fff177819 */ /* 0x000fe2000001140e */
[C---:B------:R-:W-:Y:S01]  /*04a0*/  VIADD R38, R5.reuse, 0xffffffff ;  /* 0xffffffff05267836 */ /* 0x040fe20000000000 */
[----:B------:R-:W-:-:S02]  /*04b0*/  ISETP.NE.AND P2, PT, R5, RZ, PT ;  /* 0x000000ff0500720c */ /* 0x000fc40003f45270 */
[----:B------:R-:W-:Y:S02]  /*04c0*/  LEA.HI R3, R23, R14, RZ, 0x3 ;  /* 0x0000000e17037211 */ /* 0x000fe400078f18ff */
[----:B------:R-:W-:Y:S02]  /*04d0*/  ISETP.GE.U32.AND P5, PT, R38, 0x2, PT ;  /* 0x000000022600780c */ /* 0x000fe40003fa6070 */
[--C-:B------:R-:W-:Y:S02]  /*04e0*/  SHF.R.S32.HI R7, RZ, 0x3, R3.reuse ;  /* 0x00000003ff077819 */ /* 0x100fe40000011403 */
[----:B0-----:R-:W-:Y:S02]  /*04f0*/  ISETP.NE.OR P0, PT, R10, RZ, !P0 ;  /* 0x000000ff0a00720c */ /* 0x001fe40004705670 */
[----:B------:R-:W-:Y:S01]  /*0500*/  SHF.R.S32.HI R8, RZ, 0x1f, R3 ;  /* 0x0000001fff087819 */ /* 0x000fe20000011403 */
[----:B------:R-:W0:Y:S01]  /*0510*/  LDC R10, c[0x0][0x140] ;  /* 0x00005000ff0a7b82 */ /* 0x000e220000000800 */
[----:B-1----:R-:W-:-:S02]  /*0520*/  ISETP.NE.OR P1, PT, R9, RZ, !P1 ;  /* 0x000000ff0900720c */ /* 0x002fc40004f25670 */
[----:B------:R-:W-:Y:S02]  /*0530*/  LEA.HI R8, R8, R7, RZ, 0x2 ;  /* 0x0000000708087211 */ /* 0x000fe400078f10ff */
[----:B-----5:R-:W-:Y:S02]  /*0540*/  I2FP.F32.U32 R0, UR13 ;  /* 0x0000000d00007c45 */ /* 0x020fe40008201000 */
[----:B------:R-:W-:Y:S01]  /*0550*/  LOP3.LUT R8, R8, 0xfffffffc, RZ, 0xc0, !PT ;  /* 0xfffffffc08087812 */ /* 0x000fe200078ec0ff */
[----:B------:R-:W1:Y:S01]  /*0560*/  LDC R9, c[0x0][0x144] ;  /* 0x00005100ff097b82 */ /* 0x000e620000000800 */
[----:B------:R-:W-:Y:S01]  /*0570*/  SHF.R.S32.HI R3, RZ, 0x1f, R2 ;  /* 0x0000001fff037819 */ /* 0x000fe20000011402 */
[----:B------:R-:W-:Y:S01]  /*0580*/  VOTEU.ALL UP0, P0 ;  /* 0x00000000003f7886 */ /* 0x000fe20000000000 */
[----:B------:R-:W-:Y:S01]  /*0590*/  FMUL R0, R0, UR4 ;  /* 0x0000000400007c20 */ /* 0x000fe20008400000 */
[----:B--2---:R-:W-:Y:S01]  /*05a0*/  I2FP.F32.U32 R4, R12 ;  /* 0x0000000c00047245 */ /* 0x004fe20000201000 */
[----:B------:R-:W-:Y:S01]  /*05b0*/  ULDC UR4, c[0x0][0x154] ;  /* 0x0000550000047ab9 */ /* 0x000fe20000000800 */
[----:B------:R-:W-:Y:S01]  /*05c0*/  VOTEU.ALL UP1, P1 ;  /* 0x00000000003f7886 */ /* 0x000fe20000820000 */
[----:B------:R-:W-:Y:S01]  /*05d0*/  IMAD.IADD R8, R7, 0x1, -R8 ;  /* 0x0000000107087824 */ /* 0x000fe200078e0a08 */
[----:B------:R-:W2:Y:S01]  /*05e0*/  @!UP0 S2UR UR7, SR_CgaCtaId ;  /* 0x00000000000789c3 */ /* 0x000ea20000008800 */
[----:B------:R-:W-:Y:S01]  /*05f0*/  SHF.R.S32.HI R7, RZ, 0x1f, R6 ;  /* 0x0000001fff077819 */ /* 0x000fe20000011406 */
[----:B------:R-:W-:Y:S01]  /*0600*/  FMUL R4, R4, UR4 ;  /* 0x0000000404047c20 */ /* 0x000fe20008400000 */
[----:B------:R-:W-:Y:S01]  /*0610*/  LEA.HI R3, R3, R2, RZ, 0x2 ;  /* 0x0000000203037211 */ /* 0x000fe200078f10ff */
[----:B------:R-:W5:Y:S01]  /*0620*/  F2I.U32.TRUNC.NTZ R0, R0 ;  /* 0x0000000000007305 */ /* 0x000f62000020f000 */
[----:B------:R-:W-:Y:S01]  /*0630*/  LEA.HI R7, R7, R6, RZ, 0x2 ;  /* 0x0000000607077211 */ /* 0x000fe200078f10ff */
[----:B------:R-:W-:Y:S01]  /*0640*/  UMOV UR4, 0x20 ;  /* 0x0000002000047882 */ /* 0x000fe20000000000 */
[----:B------:R-:W-:Y:S01]  /*0650*/  LOP3.LUT R3, R3, 0xfffffffc, RZ, 0xc0, !PT ;  /* 0xfffffffc03037812 */ /* 0x000fe200078ec0ff */
[----:B------:R-:W4:Y:S01]  /*0660*/  @!UP1 S2UR UR10, SR_CgaCtaId ;  /* 0x00000000000a99c3 */ /* 0x000f220000008800 */
[----:B------:R-:W-:Y:S01]  /*0670*/  LOP3.LUT R7, R7, 0x3ffffffc, RZ, 0xc0, !PT ;  /* 0x3ffffffc07077812 */ /* 0x000fe200078ec0ff */
[----:B------:R-:W-:Y:S01]  /*0680*/  @!UP0 UMOV UR6, 0x400 ;  /* 0x0000040000068882 */ /* 0x000fe20000000000 */
[----:B------:R-:W-:-:S04]  /*0690*/  @!UP0 UIADD3 UR4, -UR4, 0x100000, URZ ;  /* 0x0010000004048890 */ /* 0x000fc8000fffe13f */
[----:B------:R-:W-:Y:S02]  /*06a0*/  @!UP0 USHF.L.U32 UR5, UR4, 0xb, URZ ;  /* 0x0000000b04058899 */ /* 0x000fe4000800063f */
[----:B------:R-:W-:Y:S01]  /*06b0*/  @!UP0 USHF.L.U32 UR4, UR4, 0x1, URZ ;  /* 0x0000000104048899 */ /* 0x000fe2000800063f */
[----:B------:R-:W3:Y:S01]  /*06c0*/  F2I.U32.TRUNC.NTZ R4, R4 ;  /* 0x0000000400047305 */ /* 0x000ee2000020f000 */
[----:B------:R-:W-:Y:S01]  /*06d0*/  IMAD.IADD R17, R2, 0x1, -R3 ;  /* 0x0000000102117824 */ /* 0x000fe200078e0a03 */
[----:B------:R-:W-:Y:S01]  /*06e0*/  @!UP1 UMOV UR9, 0x400 ;  /* 0x0000040000099882 */ /* 0x000fe20000000000 */
[----:B------:R-:W-:Y:S01]  /*06f0*/  IMAD.IADD R7, R6, 0x1, -R7 ;  /* 0x0000000106077824 */ /* 0x000fe200078e0a07 */
[----:B0-----:R-:W-:Y:S01]  /*0700*/  ISETP.EQ.U32.AND P4, PT, R10, 0x1, PT ;  /* 0x000000010a00780c */ /* 0x001fe20003f82070 */
[----:B------:R-:W-:Y:S01]  /*0710*/  VOTEU.ALL UP2, P1 ;  /* 0x00000000003f7886 */ /* 0x000fe20000840000 */
[----:B------:R-:W-:Y:S01]  /*0720*/  VOTEU.ALL UP3, P1 ;  /* 0x00000000003f7886 */ /* 0x000fe20000860000 */
[----:B------:R-:W-:Y:S01]  /*0730*/  IMAD R7, R7, 0x4, R8 ;  /* 0x0000000407077824 */ /* 0x000fe200078e0208 */
[----:B------:R-:W-:Y:S01]  /*0740*/  VOTEU.ALL UP4, P1 ;  /* 0x00000000003f7886 */ /* 0x000fe20000880000 */
[----:B------:R-:W-:Y:S01]  /*0750*/  VOTEU.ALL UP5, P1 ;  /* 0x00000000003f7886 */ /* 0x000fe200008a0000 */
[----:B------:R-:W-:Y:S01]  /*0760*/  ISETP.NE.AND P1, PT, R17, 0x3, PT ;  /* 0x000000031100780c */ /* 0x000fe20003f25270 */
[----:B------:R-:W-:Y:S01]  /*0770*/  IMAD.SHL.U32 R10, R7, 0x4, RZ ;  /* 0x00000004070a7824 */ /* 0x000fe200078e00ff */
[----:B--2---:R-:W-:Y:S01]  /*0780*/  @!UP0 ULEA UR8, UR7, UR6, 0x18 ;  /* 0x0000000607088291 */ /* 0x004fe2000f8ec03f */
[----:B-----5:R-:W-:Y:S01]  /*0790*/  IMAD.MOV R0, RZ, RZ, -R0 ;  /* 0x000000ffff007224 */ /* 0x020fe200078e0a00 */
[----:B------:R-:W-:-:S04]  /*07a0*/  @!UP1 UIADD3 UR6, -UR12, 0x100000, URZ ;  /* 0x001000000c069890 */ /* 0x000fc8000fffe13f */
[----:B------:R-:W-:Y:S02]  /*07b0*/  @!UP1 USHF.L.U32 UR7, UR6, 0xb, URZ ;  /* 0x0000000b06079899 */ /* 0x000fe4000800063f */
[----:B------:R-:W-:Y:S01]  /*07c0*/  @!UP1 USHF.L.U32 UR6, UR6, 0x1, URZ ;  /* 0x0000000106069899 */ /* 0x000fe2000800063f */
[----:B---3--:R-:W-:Y:S01]  /*07d0*/  IMAD.MOV R24, RZ, RZ, -R4 ;  /* 0x000000ffff187224 */ /* 0x008fe200078e0a04 */
[----:B------:R-:W-:Y:S01]  /*07e0*/  VOTEU.ALL UP0, P0 ;  /* 0x00000000003f7886 */ /* 0x000fe20000000000 */
[----:B------:R-:W-:Y:S01]  /*07f0*/  LOP3.LUT R10, R7, 0xc, R10, 0x78, !PT ;  /* 0x0000000c070a7812 */ /* 0x000fe200078e780a */
[----:B-1----:R-:W-:Y:S01]  /*0800*/  IMAD R22, R9, R0, UR13 ;  /* 0x0000000d09167e24 */ /* 0x002fe2000f8e0200 */
[----:B------:R-:W-:Y:S01]  /*0810*/  ISETP.EQ.OR P1, PT, R17, RZ, !P1 ;  /* 0x000000ff1100720c */ /* 0x000fe20004f22670 */
[----:B----4-:R-:W-:Y:S01]  /*0820*/  @!UP1 ULEA UR9, UR10, UR9, 0x18 ;  /* 0x000000090a099291 */ /* 0x010fe2000f8ec03f */
[----:B------:R-:W-:Y:S01]  /*0830*/  IMAD R3, R25, R24, R12 ;  /* 0x0000001819037224 */ /* 0x000fe200078e020c */
[----:B------:R-:W-:Y:S01]  /*0840*/  VOTEU.ALL UP1, P0 ;  /* 0x00000000003f7886 */ /* 0x000fe20000020000 */
[----:B------:R-:W-:Y:S01]  /*0850*/  LOP3.LUT P0, RZ, R14, 0x7, RZ, 0xc0, !PT ;  /* 0x000000070eff7812 */ /* 0x000fe2000780c0ff */
[----:B------:R-:W0:Y:S02]  /*0860*/  FENCE.VIEW.ASYNC.S ;  /* 0x00000000000073c6 */ /* 0x000e240000000000 */
[----:B0-----:R0:W1:Y:S01]  /*0870*/  @!UP0 SYNCS.EXCH.64 URZ, [UR8+0xc0], UR4 ;  /* 0x0000c004083f85b2 */ /* 0x0010620008000100 */
[----:B------:R-:W-:-:S02]  /*0880*/  ISETP.EQ.AND P1, PT, R5, RZ, P1 ;  /* 0x000000ff0500720c */ /* 0x000fc40000f22270 */
[----:B------:R-:W-:Y:S02]  /*0890*/  ISETP.NE.AND P3, PT, R3, R10, PT ;  /* 0x0000000a0300720c */ /* 0x000fe40003f65270 */
[----:B------:R-:W-:Y:S02]  /*08a0*/  ISETP.LT.U32.AND P0, PT, R10, 0x8, !P0 ;  /* 0x000000080a00780c */ /* 0x000fe40004701070 */
[----:B------:R-:W-:Y:S02]  /*08b0*/  ISETP.EQ.OR P3, PT, R22, RZ, !P3 ;  /* 0x000000ff1600720c */ /* 0x000fe40005f62670 */
[----:B------:R-:W-:Y:S02]  /*08c0*/  SEL R7, RZ, 0x1, !P1 ;  /* 0x00000001ff077807 */ /* 0x000fe40004800000 */
[----:B------:R-:W-:Y:S02]  /*08d0*/  R2UR UR11, R11 ;  /* 0x000000000b0b72ca */ /* 0x000fe400000e0000 */
[----:B------:R-:W-:-:S02]  /*08e0*/  PLOP3.LUT P0, PT, P0, P3, PT, 0x80, 0x0 ;  /* 0x000000000000781c */ /* 0x000fc40000707070 */
[----:B------:R-:W-:Y:S01]  /*08f0*/  SEL R7, R7, 0x2, P5 ;  /* 0x0000000207077807 */ /* 0x000fe20002800000 */
[----:B------:R0:W2:Y:S01]  /*0900*/  @!UP1 SYNCS.EXCH.64 URZ, [UR8+0xc8], UR4 ;  /* 0x0000c804083f95b2 */ /* 0x0000a20008000100 */
[----:B------:R-:W-:Y:S01]  /*0910*/  NOP ;  /* 0x0000000000007918 */ /* 0x000fe20000000000 */
[----:B------:R0:W3:Y:S01]  /*0920*/  @!UP2 SYNCS.EXCH.64 URZ, [UR9+0xa0], UR6 ;  /* 0x0000a006093fa5b2 */ /* 0x0000e20008000100 */
[----:B------:R0:W4:Y:S01]  /*0930*/  @!UP3 SYNCS.EXCH.64 URZ, [UR9+0xa8], UR6 ;  /* 0x0000a806093fb5b2 */ /* 0x0001220008000100 */
[----:B------:R0:W0:Y:S01]  /*0940*/  @!UP4 SYNCS.EXCH.64 URZ, [UR9+0xb0], UR6 ;  /* 0x0000b006093fc5b2 */ /* 0x0000220008000100 */
[----:B------:R0:W0:Y:S01]  /*0950*/  @!UP5 SYNCS.EXCH.64 URZ, [UR9+0xb8], UR6 ;  /* 0x0000b806093fd5b2 */ /* 0x0000220008000100 */
[----:B------:R-:W-:Y:S01]  /*0960*/  NOP ;  /* 0x0000000000007918 */ /* 0x000fe20000000000 */
[----:B------:R-:W-:Y:S05]  /*0970*/  @!P4 BRA `(.L_x_4) ;  /* 0x000000000008c947 */ /* 0x000fea0003800000 */
[----:B01234-:R-:W-:Y:S01]  /*0980*/  UCGABAR_ARV ;  /* 0x00000000000079c7 */ /* 0x01ffe20008000000 */
[----:B------:R-:W-:Y:S05]  /*0990*/  BRA `(.L_x_5) ;  /* 0x0000000000047947 */ /* 0x000fea0003800000 */
.L_x_4:
[----:B01234-:R-:W-:Y:S01]  /*09a0*/  NOP ;  /* 0x0000000000007918 */ /* 0x01ffe20000000000 */
.L_x_5:
[----:B------:R-:W-:Y:S01]  /*09b0*/  ULDC.64 UR4, c[0x0][0x598] ;  /* 0x0001660000047ab9 */ /* 0x000fe20000000a00 */
[----:B------:R-:W-:Y:S01]  /*09c0*/  ULDC.64 UR14, c[0x0][0x208] ;  /* 0x00008200000e7ab9 */ /* 0x000fe20000000a00 */
[----:B------:R-:W-:-:S04]  /*09d0*/  ISETP.NE.U32.AND P1, PT, RZ, UR4, PT ;  /* 0x00000004ff007c0c */ /* 0x000fc8000bf25070 */
[----:B------:R-:W-:-:S13]  /*09e0*/  ISETP.NE.AND.EX P1, PT, RZ, UR5, PT, P1 ;  /* 0x00000005ff007c0c */ /* 0x000fda000bf25310 */
[----:B------:R-:W-:Y:S05]  /*09f0*/  @!P1 BRA `(.L_x_6) ;  /* 0x00000000001c9947 */ /* 0x000fea0003800000 */
[----:B------:R-:W0:Y:S02]  /*0a00*/  LDC.64 R2, c[0x0][0x598] ;  /* 0x00016600ff027b82 */ /* 0x000e240000000a00 */
[----:B0-----:R-:W2:Y:S02]  /*0a10*/  LDG.E.64 R2, desc[UR14][R2.64] ;  /* 0x0000000e02027981 */ /* 0x001ea4000c1e1b00 */
[----:B--2---:R-:W-:-:S04]  /*0a20*/  ISETP.NE.U32.AND P1, PT, R2, RZ, PT ;  /* 0x000000ff0200720c */ /* 0x004fc80003f25070 */
[----:B------:R-:W-:-:S13]  /*0a30*/  ISETP.NE.AND.EX P1, PT, R3, RZ, PT, P1 ;  /* 0x000000ff0300720c */ /* 0x000fda0003f25310 */
[----:B------:R-:W-:Y:S05]  /*0a40*/  @!P1 BRA `(.L_x_6) ;  /* 0x0000000000089947 */ /* 0x000fea0003800000 */
[----:B------:R0:W5:Y:S01]  /*0a50*/  LD.E R11, desc[UR14][R2.64] ;  /* 0x0000000e020b7980 */ /* 0x000162000c101900 */
[----:B------:R-:W-:Y:S05]  /*0a60*/  BRA `(.L_x_7) ;  /* 0x0000000000207947 */ /* 0x000fea0003800000 */
.L_x_6:
[----:B------:R-:W-:Y:S02]  /*0a70*/  ULDC.64 UR4, c[0x0][0x588] ;  /* 0x0001620000047ab9 */ /* 0x000fe40000000a00 */
[----:B------:R-:W-:-:S04]  /*0a80*/  ISETP.NE.U32.AND P1, PT, RZ, UR4, PT ;  /* 0x00000004ff007c0c */ /* 0x000fc8000bf25070 */
[----:B------:R-:W-:-:S13]  /*0a90*/  ISETP.NE.AND.EX P1, PT, RZ, UR5, PT, P1 ;  /* 0x00000005ff007c0c */ /* 0x000fda000bf25310 */
[----:B------:R-:W-:Y:S05]  /*0aa0*/  @!P1 BRA `(.L_x_8) ;  /* 0x00000000000c9947 */ /* 0x000fea0003800000 */
[----:B------:R-:W0:Y:S02]  /*0ab0*/  LDC.64 R2, c[0x0][0x588] ;  /* 0x00016200ff027b82 */ /* 0x000e240000000a00 */
[----:B0-----:R1:W5:Y:S01]  /*0ac0*/  LDG.E R11, desc[UR14][R2.64] ;  /* 0x0000000e020b7981 */ /* 0x001362000c1e1900 */
[----:B------:R-:W-:Y:S05]  /*0ad0*/  BRA `(.L_x_7) ;  /* 0x0000000000047947 */ /* 0x000fea0003800000 */
.L_x_8:
[----:B------:R-:W2:Y:S02]  /*0ae0*/  LDC R11, c[0x0][0x580] ;  /* 0x00016000ff0b7b82 */ /* 0x000ea40000000800 */
.L_x_7:
[----:B------:R-:W-:Y:S02]  /*0af0*/  ULDC.64 UR4, c[0x0][0x5a0] ;  /* 0x0001680000047ab9 */ /* 0x000fe40000000a00 */
[----:B------:R-:W-:-:S04]  /*0b00*/  ISETP.NE.U32.AND P1, PT, RZ, UR4, PT ;  /* 0x00000004ff007c0c */ /* 0x000fc8000bf25070 */
[----:B------:R-:W-:-:S13]  /*0b10*/  ISETP.NE.AND.EX P1, PT, RZ, UR5, PT, P1 ;  /* 0x00000005ff007c0c */ /* 0x000fda000bf25310 */
[----:B------:R-:W-:Y:S05]  /*0b20*/  @!P1 BRA `(.L_x_9) ;  /* 0x00000000001c9947 */ /* 0x000fea0003800000 */
[----:B01----:R-:W0:Y:S02]  /*0b30*/  LDC.64 R2, c[0x0][0x5a0] ;  /* 0x00016800ff027b82 */ /* 0x003e240000000a00 */
[----:B0-----:R-:W3:Y:S02]  /*0b40*/  LDG.E.64 R2, desc[UR14][R2.64] ;  /* 0x0000000e02027981 */ /* 0x001ee4000c1e1b00 */
[----:B---3--:R-:W-:-:S04]  /*0b50*/  ISETP.NE.U32.AND P1, PT, R2, RZ, PT ;  /* 0x000000ff0200720c */ /* 0x008fc80003f25070 */
[----:B------:R-:W-:-:S13]  /*0b60*/  ISETP.NE.AND.EX P1, PT, R3, RZ, PT, P1 ;  /* 0x000000ff0300720c */ /* 0x000fda0003f25310 */
[----:B------:R-:W-:Y:S05]  /*0b70*/  @!P1 BRA `(.L_x_9) ;  /* 0x0000000000089947 */ /* 0x000fea0003800000 */
[----:B------:R0:W5:Y:S01]  /*0b80*/  LD.E R15, desc[UR14][R2.64] ;  /* 0x0000000e020f7980 */ /* 0x000162000c101900 */
[----:B------:R-:W-:Y:S05]  /*0b90*/  BRA `(.L_x_10) ;  /* 0x0000000000207947 */ /* 0x000fea0003800000 */
.L_x_9:
[----:B------:R-:W-:Y:S02]  /*0ba0*/  ULDC.64 UR4, c[0x0][0x590] ;  /* 0x0001640000047ab9 */ /* 0x000fe40000000a00 */
[----:B------:R-:W-:-:S04]  /*0bb0*/  ISETP.NE.U32.AND P1, PT, RZ, UR4, PT ;  /* 0x00000004ff007c0c */ /* 0x000fc8000bf25070 */
[----:B------:R-:W-:-:S13]  /*0bc0*/  ISETP.NE.AND.EX P1, PT, RZ, UR5, PT, P1 ;  /* 0x00000005ff007c0c */ /* 0x000fda000bf25310 */
[----:B------:R-:W-:Y:S05]  /*0bd0*/  @!P1 BRA `(.L_x_11) ;  /* 0x00000000000c9947 */ /* 0x000fea0003800000 */
[----:B01----:R-:W0:Y:S02]  /*0be0*/  LDC.64 R2, c[0x0][0x590] ;  /* 0x00016400ff027b82 */ /* 0x003e240000000a00 */
[----:B0-----:R1:W5:Y:S01]  /*0bf0*/  LDG.E R15, desc[UR14][R2.64] ;  /* 0x0000000e020f7981 */ /* 0x001362000c1e1900 */
[----:B------:R-:W-:Y:S05]  /*0c00*/  BRA `(.L_x_10) ;  /* 0x0000000000047947 */ /* 0x000fea0003800000 */
.L_x_11:
[----:B------:R-:W3:Y:S02]  /*0c10*/  LDC R15, c[0x0][0x584] ;  /* 0x00016100ff0f7b82 */ /* 0x000ee40000000800 */
.L_x_10:
[----:B------:R-:W4:Y:S01]  /*0c20*/  LDC R0, c[0x0][0x65c] ;  /* 0x00019700ff007b82 */ /* 0x000f220000000800 */
[----:B------:R-:W-:Y:S01]  /*0c30*/  ULDC UR8, c[0x0][0x28c] ;  /* 0x0000a30000087ab9 */ /* 0x000fe20000000800 */
[----:B------:R-:W-:Y:S01]  /*0c40*/  ISETP.NE.AND P1, PT, R5, 0x2, PT ;  /* 0x000000020500780c */ /* 0x000fe20003f25270 */
[----:B------:R-:W-:Y:S01]  /*0c50*/  UIADD3 UR8, UR8, 0x7f, URZ ;  /* 0x0000007f08087890 */ /* 0x000fe2000fffe03f */
[----:B------:R-:W-:Y:S01]  /*0c60*/  IMAD.U32 R4, RZ, RZ, UR13 ;  /* 0x0000000dff047e24 */ /* 0x000fe2000f8e00ff */
[----:B------:R-:W-:Y:S01]  /*0c70*/  UMOV UR5, URZ ;  /* 0x0000003f00057c82 */ /* 0x000fe20008000000 */
[----:B------:R-:W-:Y:S01]  /*0c80*/  UMOV UR4, URZ ;  /* 0x0000003f00047c82 */ /* 0x000fe20008000000 */
[----:B------:R-:W-:-:S04]  /*0c90*/  USHF.R.S32.HI UR9, URZ, 0x1f, UR8 ;  /* 0x0000001f3f097899 */ /* 0x000fc80008011408 */
[----:B------:R-:W-:Y:S01]  /*0ca0*/  ULEA.HI UR9, UR9, UR8, URZ, 0x7 ;  /* 0x0000000809097291 */ /* 0x000fe2000f8f383f */
[----:B----4-:R-:W-:-:S13]  /*0cb0*/  ISETP.NE.AND P3, PT, R0, 0x1, PT ;  /* 0x000000010000780c */ /* 0x010fda0003f65270 */
[----:B01----:R-:W0:Y:S01]  /*0cc0*/  @P3 LDC R3, c[0x0][0x10] ;  /* 0x00000400ff033b82 */ /* 0x003e220000000800 */
[----:B------:R-:W-:Y:S02]  /*0cd0*/  @P3 IMAD.MOV.U32 R13, RZ, RZ, RZ ;  /* 0x000000ffff0d3224 */ /* 0x000fe400078e00ff */
[----:B------:R-:W-:-:S05]  /*0ce0*/  @P3 IMAD.MOV.U32 R5, RZ, RZ, RZ ;  /* 0x000000ffff053224 */ /* 0x000fca00078e00ff */
[----:B------:R-:W1:Y:S01]  /*0cf0*/  @!P3 LDC R9, c[0x0][0xc] ;  /* 0x00000300ff09bb82 */ /* 0x000e620000000800 */
[----:B------:R-:W-:Y:S01]  /*0d00*/  ULDC UR6, c[0x0][0xc] ;  /* 0x0000030000067ab9 */ /* 0x000fe20000000800 */
[----:B------:R-:W-:Y:S02]  /*0d10*/  ULDC UR7, c[0x0][0x10] ;  /* 0x0000040000077ab9 */ /* 0x000fe40000000800 */
[----:B------:R-:W-:-:S04]  /*0d20*/  UIMAD.WIDE.U32 UR6, UR6, UR7, URZ ;  /* 0x00000007060672a5 */ /* 0x000fc8000f8e003f */
[----:B------:R-:W4:Y:S01]  /*0d30*/  LDC R8, c[0x0][0x14] ;  /* 0x00000500ff087b82 */ /* 0x000f220000000800 */
[----:B0-----:R-:W-:Y:S01]  /*0d40*/  @P3 IMAD.WIDE.U32 R2, R3, UR13, R12 ;  /* 0x0000000d03023c25 */ /* 0x001fe2000f8e000c */
[----:B------:R-:W-:-:S03]  /*0d50*/  USHF.R.S32.HI UR13, URZ, 0x7, UR9 ;  /* 0x000000073f0d7899 */ /* 0x000fc60008011409 */
[----:B------:R-:W-:Y:S02]  /*0d60*/  @P3 IMAD.IADD R3, R3, 0x1, R5 ;  /* 0x0000000103033824 */ /* 0x000fe400078e0205 */
[----:B------:R-:W-:Y:S02]  /*0d70*/  IMAD.MOV.U32 R5, RZ, RZ, RZ ;  /* 0x000000ffff057224 */ /* 0x000fe400078e00ff */
[----:B-1----:R-:W-:-:S04]  /*0d80*/  @!P3 IMAD.WIDE.U32 R4, R12, R9, R4 ;  /* 0x000000090c04b225 */ /* 0x002fc800078e0004 */
[----:B------:R-:W-:Y:S02]  /*0d90*/  @!P3 IMAD.MOV.U32 R2, RZ, RZ, R4 ;  /* 0x000000ffff02b224 */ /* 0x000fe400078e0004 */
[C---:B----4-:R-:W-:Y:S02]  /*0da0*/  IMAD R19, R8.reuse, UR7, RZ ;  /* 0x0000000708137c24 */ /* 0x050fe4000f8e02ff */
[----:B------:R-:W-:Y:S01]  /*0db0*/  IMAD.WIDE.U32 R8, R8, UR6, RZ ;  /* 0x0000000608087c25 */ /* 0x000fe2000f8e00ff */
[----:B------:R-:W-:-:S03]  /*0dc0*/  ULDC.64 UR6, c[0x0][0x650] ;  /* 0x0001940000067ab9 */ /* 0x000fc60000000a00 */
[----:B------:R-:W-:Y:S02]  /*0dd0*/  @!P3 IMAD.MOV.U32 R3, RZ, RZ, R5 ;  /* 0x000000ffff03b224 */ /* 0x000fe400078e0005 */
[----:B------:R-:W-:Y:S01]  /*0de0*/  IMAD.IADD R0, R9, 0x1, R19 ;  /* 0x0000000109007824 */ /* 0x000fe200078e0213 */
[----:B------:R-:W-:Y:S06]  /*0df0*/  @P1 BRA `(.L_x_12) ;  /* 0x0000000000201947 */ /* 0x000fec0003800000 */
[----:B------:R-:W-:Y:S01]  /*0e00*/  UISETP.GE.U32.AND UP0, UPT, UR13, 0x9, UPT ;  /* 0x000000090d00788c */ /* 0x000fe2000bf06070 */
[----:B------:R-:W-:Y:S01]  /*0e10*/  IADD3 R2, P1, R2, R8, RZ ;  /* 0x0000000802027210 */ /* 0x000fe20007f3e0ff */
[----:B------:R-:W-:-:S04]  /*0e20*/  UIMAD.WIDE.U32 UR4, UR13, 0x38e38e39, URZ ;  /* 0x38e38e390d0478a5 */ /* 0x000fc8000f8e003f */
[----:B------:R-:W-:Y:S01]  /*0e30*/  USHF.R.U32.HI UR5, URZ, 0x1, UR5 ;  /* 0x000000013f057899 */ /* 0x000fe20008011605 */
[----:B------:R-:W-:Y:S02]  /*0e40*/  IMAD.X R3, R0, 0x1, R3, P1 ;  /* 0x0000000100037824 */ /* 0x000fe400008e0603 */
[----:B------:R-:W-:Y:S02]  /*0e50*/  UMOV UR4, URZ ;  /* 0x0000003f00047c82 */ /* 0x000fe40008000000 */
[----:B------:R-:W-:Y:S02]  /*0e60*/  @UP0 ULOP3.LUT UR4, UR5, 0x1, URZ, 0xc0, !UPT ;  /* 0x0000000105040892 */ /* 0x000fe4000f8ec03f */
[----:B------:R-:W-:-:S12]  /*0e70*/  UIMAD UR5, UR5, -0x9, UR13 ;  /* 0xfffffff7050578a4 */ /* 0x000fd8000f8e020d */
.L_x_12:
[----:B------:R-:W-:Y:S01]  /*0e80*/  ISETP.GE.U32.AND P1, PT, R2, UR6, PT ;  /* 0x0000000602007c0c */ /* 0x000fe2000bf26070 */
[----:B------:R-:W-:Y:S01]  /*0e90*/  IMAD.MOV.U32 R6, RZ, RZ, -0x1 ;  /* 0xffffffffff067424 */ /* 0x000fe200078e00ff */
[----:B------:R-:W-:Y:S01]  /*0ea0*/  PRMT R18, RZ, 0x7610, R18 ;  /* 0x00007610ff127816 */ /* 0x000fe20000000012 */
[----:B------:R-:W-:Y:S01]  /*0eb0*/  IMAD.MOV.U32 R5, RZ, RZ, -0x1 ;  /* 0xffffffffff057424 */ /* 0x000fe200078e00ff */
[----:B------:R-:W-:Y:S01]  /*0ec0*/  ISETP.GE.U32.AND.EX P1, PT, R3, UR7, PT, P1 ;  /* 0x0000000703007c0c */ /* 0x000fe2000bf26110 */
[----:B------:R-:W-:-:S12]  /*0ed0*/  IMAD.MOV.U32 R4, RZ, RZ, -0x1 ;  /* 0xffffffffff047424 */ /* 0x000fd800078e00ff */
[----:B------:R-:W-:Y:S05]  /*0ee0*/  @P1 BRA `(.L_x_13) ;  /* 0x0000000400241947 */ /* 0x000fea0003800000 */
[----:B------:R-:W0:Y:S01]  /*0ef0*/  LDC.64 R28, c[0x0][0x628] ;  /* 0x00018a00ff1c7b82 */ /* 0x000e220000000a00 */
[----:B------:R-:W-:Y:S02]  /*0f00*/  IMAD.MOV.U32 R4, RZ, RZ, R2 ;  /* 0x000000ffff047224 */ /* 0x000fe400078e0002 */
[----:B------:R-:W-:-:S05]  /*0f10*/  IMAD.MOV.U32 R5, RZ, RZ, R3 ;  /* 0x000000ffff057224 */ /* 0x000fca00078e0003 */
[----:B------:R-:W1:Y:S08]  /*0f20*/  LDC R6, c[0x0][0x630] ;  /* 0x00018c00ff067b82 */ /* 0x000e700000000800 */
[----:B------:R-:W4:Y:S01]  /*0f30*/  LDC.64 R30, c[0x0][0x620] ;  /* 0x00018800ff1e7b82 */ /* 0x000f220000000a00 */
[----:B0-----:R-:W-:-:S04]  /*0f40*/  ISETP.NE.U32.AND P1, PT, R28, RZ, PT ;  /* 0x000000ff1c00720c */ /* 0x001fc80003f25070 */
[----:B------:R-:W-:-:S13]  /*0f50*/  ISETP.NE.AND.EX P1, PT, R29, RZ, PT, P1 ;  /* 0x000000ff1d00720c */ /* 0x000fda0003f25310 */
[----:B-1--4-:R-:W-:Y:S05]  /*0f60*/  @!P1 BRA `(.L_x_14) ;  /* 0x0000000000289947 */ /* 0x012fea0003800000 */
[----:B------:R-:W0:Y:S02]  /*0f70*/  LDC R21, c[0x0][0x634] ;  /* 0x00018d00ff157b82 */ /* 0x000e240000000800 */
[----:B0-----:R-:W-:-:S05]  /*0f80*/  IADD3 R21, P1, R2, R21, RZ ;  /* 0x0000001502157210 */ /* 0x001fca0007f3e0ff */
[----:B------:R-:W-:-:S04]  /*0f90*/  IMAD.X R27, RZ, RZ, R3, P1 ;  /* 0x000000ffff1b7224 */ /* 0x000fc800008e0603 */
[----:B------:R-:W-:-:S04]  /*0fa0*/  IMAD.WIDE.U32 R4, R27, R28, RZ ;  /* 0x0000001c1b047225 */ /* 0x000fc800078e00ff */
[----:B------:R-:W-:-:S04]  /*0fb0*/  IMAD.WIDE.U32 R18, P1, R21, R29, R4 ;  /* 0x0000001d15127225 */ /* 0x000fc80007820004 */
[----:B------:R-:W-:-:S04]  /*0fc0*/  IMAD.WIDE.U32 R4, R21, R28, RZ ;  /* 0x0000001c15047225 */ /* 0x000fc800078e00ff */
[----:B------:R-:W-:Y:S01]  /*0fd0*/  IMAD.X R21, RZ, RZ, RZ, P1 ;  /* 0x000000ffff157224 */ /* 0x000fe200008e06ff */
[----:B------:R-:W-:Y:S01]  /*0fe0*/  IADD3 RZ, P1, R5, R18, RZ ;  /* 0x0000001205ff7210 */ /* 0x000fe20007f3e0ff */
[----:B------:R-:W-:-:S04]  /*0ff0*/  IMAD.MOV.U32 R20, RZ, RZ, R19 ;  /* 0x000000ffff147224 */ /* 0x000fc800078e0013 */
[----:B------:R-:W-:-:S08]  /*1000*/  IMAD.WIDE.U32.X R4, R27, R29, R20, P1 ;  /* 0x0000001d1b047225 */ /* 0x000fd000008e0414 */
.L_x_14:
[----:B------:R-:W0:Y:S01]  /*1010*/  LDC.64 R32, c[0x0][0x640] ;  /* 0x00019000ff207b82 */ /* 0x000e220000000a00 */
[-CC-:B------:R-:W-:Y:S01]  /*1020*/  SHF.R.U64 R34, R4, R6.reuse, R5.reuse ;  /* 0x0000000604227219 */ /* 0x180fe20000001205 */
[----:B------:R-:W-:Y:S01]  /*1030*/  IMAD.MOV.U32 R37, RZ, RZ, 0x1 ;  /* 0x00000001ff257424 */ /* 0x000fe200078e00ff */
[----:B------:R-:W-:Y:S02]  /*1040*/  SHF.R.U32.HI R4, RZ, R6, R5 ;  /* 0x00000006ff047219 */ /* 0x000fe40000011605 */
[----:B------:R-:W-:-:S03]  /*1050*/  IADD3 R19, P1, RZ, -R34, RZ ;  /* 0x80000022ff137210 */ /* 0x000fc60007f3e0ff */
[----:B------:R-:W1:Y:S02]  /*1060*/  LDC R18, c[0x0][0x618] ;  /* 0x00018600ff127b82 */ /* 0x000e640000000800 */
[----:B------:R-:W-:-:S04]  /*1070*/  IMAD.X R5, RZ, RZ, ~R4, P1 ;  /* 0x000000ffff057224 */ /* 0x000fc800008e0e04 */
[-C--:B------:R-:W-:Y:S02]  /*1080*/  IMAD R6, R5, R30.reuse, RZ ;  /* 0x0000001e05067224 */ /* 0x080fe400078e02ff */
[----:B------:R-:W4:Y:S01]  /*1090*/  LDC R21, c[0x0][0x608] ;  /* 0x00018200ff157b82 */ /* 0x000f220000000800 */
[----:B------:R-:W-:-:S04]  /*10a0*/  IMAD.WIDE.U32 R4, R19, R30, R2 ;  /* 0x0000001e13047225 */ /* 0x000fc800078e0002 */
[----:B------:R-:W-:-:S03]  /*10b0*/  IMAD R19, R19, R31, R6 ;  /* 0x0000001f13137224 */ /* 0x000fc600078e0206 */
[----:B------:R-:W2:Y:S01]  /*10c0*/  LDC R26, c[0x0][0x658] ;  /* 0x00019600ff1a7b82 */ /* 0x000ea20000000800 */
[----:B------:R-:W-:Y:S01]  /*10d0*/  IMAD.IADD R5, R5, 0x1, R19 ;  /* 0x0000000105057824 */ /* 0x000fe200078e0213 */
[----:B0-----:R-:W-:Y:S01]  /*10e0*/  ISETP.NE.U32.AND P1, PT, R32, RZ, PT ;  /* 0x000000ff2000720c */ /* 0x001fe20003f25070 */
[----:B------:R-:W-:-:S03]  /*10f0*/  IMAD.MOV.U32 R19, RZ, RZ, -0x1 ;  /* 0xffffffffff137424 */ /* 0x000fc600078e00ff */
[----:B------:R-:W-:Y:S02]  /*1100*/  ISETP.NE.AND.EX P1, PT, R33, RZ, PT, P1 ;  /* 0x000000ff2100720c */ /* 0x000fe40003f25310 */
[----:B------:R-:W0:Y:S01]  /*1110*/  LDC R31, c[0x0][0x600] ;  /* 0x00018000ff1f7b82 */ /* 0x000e220000000800 */
[-CC-:B-1----:R-:W-:Y:S02]  /*1120*/  SHF.R.U64 R29, R4, R18.reuse, R5.reuse ;  /* 0x00000012041d7219 */ /* 0x182fe40000001205 */
[----:B------:R-:W-:-:S05]  /*1130*/  SHF.R.U32.HI R4, RZ, R18, R5 ;  /* 0x00000012ff047219 */ /* 0x000fca0000011605 */
[----:B------:R-:W1:Y:S01]  /*1140*/  LDC R28, c[0x0][0x648] ;  /* 0x00019200ff1c7b82 */ /* 0x000e620000000800 */
[-CC-:B----4-:R-:W-:Y:S02]  /*1150*/  SHF.R.U64 R39, R29, R21.reuse, R4.reuse ;  /* 0x000000151d277219 */ /* 0x190fe40000001204 */
[----:B------:R-:W-:-:S05]  /*1160*/  SHF.R.U32.HI R5, RZ, R21, R4 ;  /* 0x00000015ff057219 */ /* 0x000fca0000011604 */
[----:B------:R-:W4:Y:S01]  /*1170*/  LDC R35, c[0x0][0x638] ;  /* 0x00018e00ff237b82 */ /* 0x000f220000000800 */
[-C--:B--2---:R-:W-:Y:S02]  /*1180*/  SHF.L.U32 R4, R19, R26.reuse, RZ ;  /* 0x0000001a13047219 */ /* 0x084fe400000006ff */
[--C-:B------:R-:W-:Y:S02]  /*1190*/  SHF.R.U64 R36, R39, R26, R5.reuse ;  /* 0x0000001a27247219 */ /* 0x100fe40000001205 */
[----:B------:R-:W-:Y:S02]  /*11a0*/  LOP3.LUT R6, RZ, R4, RZ, 0x33, !PT ;  /* 0x00000004ff067212 */ /* 0x000fe400078e33ff */
[----:B------:R-:W-:Y:S01]  /*11b0*/  SHF.R.U32.HI R5, RZ, R26, R5 ;  /* 0x0000001aff057219 */ /* 0x000fe20000011605 */
[----:B------:R-:W2:Y:S01]  /*11c0*/  LDC R30, c[0x0][0x610] ;  /* 0x00018400ff1e7b82 */ /* 0x000ea20000000800 */
[----:B------:R-:W-:Y:S01]  /*11d0*/  IMAD.MOV.U32 R4, RZ, RZ, R36 ;  /* 0x000000ffff047224 */ /* 0x000fe200078e0024 */
[----:B------:R-:W-:Y:S06]  /*11e0*/  @!P1 BRA `(.L_x_15) ;  /* 0x0000000000289947 */ /* 0x000fec0003800000 */
[----:B------:R-:W3:Y:S02]  /*11f0*/  LDC R21, c[0x0][0x64c] ;  /* 0x00019300ff157b82 */ /* 0x000ee40000000800 */
[----:B---3--:R-:W-:-:S05]  /*1200*/  IADD3 R21, P1, R36, R21, RZ ;  /* 0x0000001524157210 */ /* 0x008fca0007f3e0ff */
        /* <DEDUP_REMOVED lines=8> */
.L_x_15:
[----:B-1----:R-:W-:Y:S01]  /*1290*/  SHF.R.U64 R13, R4, R28, R5 ;  /* 0x0000001c040d7219 */ /* 0x002fe20000001205 */
[----:B------:R-:W-:Y:S01]  /*12a0*/  @P3 IMAD R22, R25, R24, R12 ;  /* 0x0000001819163224 */ /* 0x000fe200078e020c */
[----:B------:R-:W-:Y:S02]  /*12b0*/  SHF.L.U32 R4, R37, R26, RZ ;  /* 0x0000001a25047219 */ /* 0x000fe400000006ff */
[----:B------:R-:W-:Y:S01]  /*12c0*/  LOP3.LUT R5, R39, R6, RZ, 0xc0, !PT ;  /* 0x0000000627057212 */ /* 0x000fe200078ec0ff */
[----:B0-----:R-:W-:Y:S02]  /*12d0*/  VIADD R6, R31, 0xffffffff ;  /* 0xffffffff1f067836 */ /* 0x001fe40000000000 */
[----:B------:R-:W-:Y:S02]  /*12e0*/  IMAD.MOV R18, RZ, RZ, -R13 ;  /* 0x000000ffff127224 */ /* 0x000fe400078e0a0d */
[----:B------:R-:W-:Y:S01]  /*12f0*/  IMAD R5, R4, R13, R5 ;  /* 0x0000000d04057224 */ /* 0x000fe200078e0205 */
[----:B------:R-:W-:Y:S01]  /*1300*/  LOP3.LUT R13, R29, R6, RZ, 0xc0, !PT ;  /* 0x000000061d0d7212 */ /* 0x000fe200078ec0ff */
[----:B----4-:R-:W-:-:S02]  /*1310*/  IMAD R4, R18, R35, R36 ;  /* 0x0000002312047224 */ /* 0x010fc400078e0224 */
[----:B--2---:R-:W-:Y:S02]  /*1320*/  IMAD R6, R5, R30, R22 ;  /* 0x0000001e05067224 */ /* 0x004fe400078e0216 */
[----:B------:R-:W-:Y:S02]  /*1330*/  IMAD R13, R4, R31, R13 ;  /* 0x0000001f040d7224 */ /* 0x000fe400078e020d */
[----:B------:R-:W-:Y:S02]  /*1340*/  IMAD.MOV.U32 R18, RZ, RZ, 0x1 ;  /* 0x00000001ff127424 */ /* 0x000fe400078e00ff */
[----:B------:R-:W-:Y:S01]  /*1350*/  IMAD.MOV.U32 R4, RZ, RZ, R34 ;  /* 0x000000ffff047224 */ /* 0x000fe200078e0022 */
[----:B------:R-:W-:Y:S02]  /*1360*/  SEL R5, R13, R6, !P3 ;  /* 0x000000060d057207 */ /* 0x000fe40005800000 */
[----:B------:R-:W-:-:S07]  /*1370*/  SEL R6, R6, R13, !P3 ;  /* 0x0000000d06067207 */ /* 0x000fce0005800000 */
.L_x_13:
[----:B------:R-:W-:Y:S05]  /*1380*/  @!P4 BRA `(.L_x_16) ;  /* 0x00000000000cc947 */ /* 0x000fea0003800000 */
[----:B------:R-:W-:Y:S01]  /*1390*/  UCGABAR_WAIT ;  /* 0x0000000000007dc7 */ /* 0x000fe20008000000 */
[----:B------:R-:W-:Y:S01]  /*13a0*/  CCTL.IVALL ;  /* 0x00000000ff00798f */ /* 0x000fe20002000000 */
[----:B------:R-:W-:Y:S05]  /*13b0*/  BRA `(.L_x_17) ;  /* 0x0000000000047947 */ /* 0x000fea0003800000 */
.L_x_16:
[----:B------:R-:W-:Y:S06]  /*13c0*/  BAR.SYNC.DEFER_BLOCKING 0x0 ;  /* 0x0000000000007b1d */ /* 0x000fec0000010000 */
.L_x_17:
[----:B------:R-:W-:Y:S05]  /*13d0*/  @!P2 BRA `(.L_x_18) ;  /* 0x0000006c00c0a947 */ /* 0x000fea0003800000 */
[----:B------:R-:W-:-:S13]  /*13e0*/  ISETP.GT.U32.AND P1, PT, R38, 0x1, PT ;  /* 0x000000012600780c */ /* 0x000fda0003f24070 */
[----:B------:R-:W-:Y:S05]  /*13f0*/  @P1 EXIT ;  /* 0x000000000000194d */ /* 0x000fea0003800000 */
.L_x_19:
[----:B------:R-:W-:-:S08]  /*1400*/  NOP ;  /* 0x0000000000007918 */ /* 0x000fd00000000000 */
[----:B------:R-:W0:Y:S02]  /*1410*/  USETMAXREG.TRY_ALLOC.CTAPOOL UP0, 0xe8 ;  /* 0x000000e8000079c8 */ /* 0x000e240008000600 */
[----:B0-----:R-:W-:-:S13]  /*1420*/  PLOP3.LUT P1, PT, PT, PT, UP0, 0x80, 0x0 ;  /* 0x000000000000781c */ /* 0x001fda0003f2f008 */
[----:B------:R-:W-:Y:S05]  /*1430*/  @!P1 BRA `(.L_x_19) ;  /* 0xfffffffc00f09947 */ /* 0x000fea000383ffff */
[----:B------:R-:W-:-:S13]  /*1440*/  LOP3.LUT P1, RZ, R18, 0xff, RZ, 0xc0, !PT ;  /* 0x000000ff12ff7812 */ /* 0x000fda000782c0ff */
[----:B------:R-:W-:Y:S05]  /*1450*/  @!P1 EXIT ;  /* 0x000000000000994d */ /* 0x000fea0003800000 */
[----:B------:R-:W0:Y:S01]  /*1460*/  S2UR UR6, SR_CgaCtaId ;  /* 0x00000000000679c3 */ /* 0x000e220000008800 */
[CC--:B------:R-:W-:Y:S01]  /*1470*/  LEA.HI R13, R23.reuse, R14.reuse, RZ, 0x2 ;  /* 0x0000000e170d7211 */ /* 0x0c0fe200078f10ff */
[----:B------:R-:W-:Y:S01]  /*1480*/  UIADD3 UR7, UR11, -0x1, URZ ;  /* 0xffffffff0b077890 */ /* 0x000fe2000fffe03f */
[----:B------:R-:W-:Y:S01]  /*1490*/  LEA.HI R23, R23, R14, RZ, 0x5 ;  /* 0x0000000e17177211 */ /* 0x000fe200078f28ff */
[----:B------:R-:W-:Y:S01]  /*14a0*/  UMOV UR9, 0x400 ;  /* 0x0000040000097882 */ /* 0x000fe20000000000 */
[--C-:B------:R-:W-:Y:S01]  /*14b0*/  SHF.R.S32.HI R12, RZ, 0x2, R13.reuse ;  /* 0x00000002ff0c7819 */ /* 0x100fe2000001140d */
[----:B------:R-:W-:Y:S01]  /*14c0*/  UISETP.LT.AND UP0, UPT, UR13, 0x1, UPT ;  /* 0x000000010d00788c */ /* 0x000fe2000bf01270 */
[----:B------:R-:W-:Y:S01]  /*14d0*/  SHF.R.S32.HI R17, RZ, 0x1f, R13 ;  /* 0x0000001fff117819 */ /* 0x000fe2000001140d */
[----:B------:R-:W-:Y:S01]  /*14e0*/  USHF.L.U32 UR21, UR13, 0x1, URZ ;  /* 0x000000010d157899 */ /* 0x000fe2000800063f */
[----:B------:R-:W-:Y:S01]  /*14f0*/  SHF.R.S32.HI R23, RZ, 0x5, R23 ;  /* 0x00000005ff177819 */ /* 0x000fe20000011417 */
[----:B------:R-:W-:Y:S01]  /*1500*/  USEL UR10, UR13, 0x1, UP0 ;  /* 0x000000010d0a7887 */ /* 0x000fe20008000000 */
[----:B------:R-:W-:Y:S01]  /*1510*/  LEA.HI R17, R17, R12, RZ, 0x3 ;  /* 0x0000000c11117211 */ /* 0x000fe200078f18ff */
[----:B------:R-:W-:Y:S01]  /*1520*/  UISETP.NE.AND UP0, UPT, UR7, URZ, UPT ;  /* 0x0000003f0700728c */ /* 0x000fe2000bf05270 */
[----:B------:R-:W-:Y:S01]  /*1530*/  LOP3.LUT R149, R7, 0x1, RZ, 0xfc, !PT ;  /* 0x0000000107957812 */ /* 0x000fe200078efcff */
[----:B------:R-:W-:Y:S01]  /*1540*/  UIADD3 UR10, -UR10, UR13, URZ ;  /* 0x0000000d0a0a7290 */ /* 0x000fe2000fffe13f */
[----:B------:R-:W-:-:S05]  /*1550*/  LOP3.LUT R17, R17, 0xfffffff8, RZ, 0xc0, !PT ;  /* 0xfffffff811117812 */ /* 0x000fca00078ec0ff */
[----:B------:R-:W-:Y:S01]  /*1560*/  IMAD.IADD R12, R12, 0x1, -R17 ;  /* 0x000000010c0c7824 */ /* 0x000fe200078e0a11 */
[----:B------:R-:W-:Y:S01]  /*1570*/  LOP3.LUT R17, R13, 0xfffffffc, RZ, 0xc0, !PT ;  /* 0xfffffffc0d117812 */ /* 0x000fe200078ec0ff */
[----:B0-----:R-:W-:-:S03]  /*1580*/  ULEA UR9, UR6, UR9, 0x18 ;  /* 0x0000000906097291 */ /* 0x001fc6000f8ec03f */
[--C-:B------:R-:W-:Y:S01]  /*1590*/  SHF.R.S32.HI R13, RZ, 0x1f, R12.reuse ;  /* 0x0000001fff0d7819 */ /* 0x100fe2000001140c */
[----:B------:R-:W-:Y:S01]  /*15a0*/  USHF.L.U32 UR6, UR7, 0x3, URZ ;  /* 0x0000000307067899 */ /* 0x000fe2000800063f */
[C-C-:B------:R-:W-:Y:S01]  /*15b0*/  IMAD R16, R23.reuse, -0x10, -R12.reuse ;  /* 0xfffffff017107824 */ /* 0x140fe200078e0a0c */
[----:B------:R-:W-:Y:S01]  /*15c0*/  USEL UR7, URZ, 0x1, UP0 ;  /* 0x000000013f077887 */ /* 0x000fe20008000000 */
[----:B------:R-:W-:Y:S01]  /*15d0*/  IMAD.IADD R14, R14, 0x1, -R17 ;  /* 0x000000010e0e7824 */ /* 0x000fe200078e0a11 */
[----:B------:R-:W-:Y:S01]  /*15e0*/  ULOP3.LUT UR6, UR6, 0x8, URZ, 0xc0, !UPT ;  /* 0x0000000806067892 */ /* 0x000fe2000f8ec03f */
[----:B------:R-:W-:Y:S01]  /*15f0*/  IMAD.WIDE R12, R23, 0x10, R12 ;  /* 0x00000010170c7825 */ /* 0x000fe200078e020c */
[----:B------:R-:W-:Y:S02]  /*1600*/  UIADD3 UR22, UR9, 0xa0, URZ ;  /* 0x000000a009167890 */ /* 0x000fe4000fffe03f */
[----:B------:R-:W-:Y:S01]  /*1610*/  ULOP3.LUT UR23, UR6, 0x8, URZ, 0x3c, !UPT ;  /* 0x0000000806177892 */ /* 0x000fe2000f8e3c3f */
[----:B------:R-:W-:Y:S01]  /*1620*/  IMAD.U32 R150, RZ, RZ, UR7 ;  /* 0x00000007ff967e24 */ /* 0x000fe2000f8e00ff */
[----:B------:R-:W-:-:S02]  /*1630*/  ULOP3.LUT UR12, UR6, 0x18, URZ, 0x3c, !UPT ;  /* 0x00000018060c7892 */ /* 0x000fc4000f8e3c3f */
[----:B------:R-:W-:Y:S01]  /*1640*/  ULEA UR11, UR11, UR22, 0x3 ;  /* 0x000000160b0b7291 */ /* 0x000fe2000f8e183f */
[----:B------:R-:W-:Y:S02]  /*1650*/  ULDC UR6, c[0x0][0x284] ;  /* 0x0000a10000067ab9 */ /* 0x000fe40000000800 */
[----:B------:R-:W-:-:S09]  /*1660*/  VIADD R16, R16, UR6 ;  /* 0x0000000610107c36 */ /* 0x000fd20008000000 */
.L_x_174:
[----:B------:R-:W-:Y:S01]  /*1670*/  SHF.L.U32 R17, R150, 0x1f, RZ ;  /* 0x0000001f96117819 */ /* 0x000fe200000006ff */
[----:B------:R-:W0:Y:S01]  /*1680*/  LDC R18, c[0x0][0x28c] ;  /* 0x0000a300ff127b82 */ /* 0x000e220000000800 */
[----:B------:R-:W-:Y:S01]  /*1690*/  UMOV UR6, URZ ;  /* 0x0000003f00067c82 */ /* 0x000fe20008000000 */
[----:B------:R-:W-:Y:S01]  /*16a0*/  UMOV UR20, UR5 ;  /* 0x0000000500147c82 */ /* 0x000fe20008000000 */
[----:B-1----:R-:W1:Y:S01]  /*16b0*/  SYNCS.PHASECHK.TRANS64.TRYWAIT P1, [UR11+-0x8], R17 ;  /* 0xfffff811ff0075a7 */ /* 0x002e62000802014b */
[----:B0-----:R-:W-:Y:S01]  /*16c0*/  ISETP.GE.AND P2, PT, R18, 0x1, PT ;  /* 0x000000011200780c */ /* 0x001fe20003f46270 */
[----:B-1-34-:R-:W-:-:S12]  /*16d0*/  @!P1 BRA `(.L_x_20) ;  /* 0x0000007c00b09947 */ /* 0x01afd80003800000 */
.L_x_201:
[----:B------:R-:W-:Y:S01]  /*16e0*/  UMOV UR7, URZ ;  /* 0x0000003f00077c82 */ /* 0x000fe20008000000 */
[----:B------:R-:W-:Y:S01]  /*16f0*/  UMOV UR8, URZ ;  /* 0x0000003f00087c82 */ /* 0x000fe20008000000 */
[----:B------:R-:W-:Y:S02]  /*1700*/  CS2R R88, SRZ ;  /* 0x0000000000587805 */ /* 0x000fe4000001ff00 */
[----:B------:R-:W-:Y:S01]  /*1710*/  CS2R R22, SRZ ;  /* 0x0000000000167805 */ /* 0x000fe2000001ff00 */
[----:B0-----:R-:W-:Y:S01]  /*1720*/  IMAD.MOV.U32 R17, RZ, RZ, RZ ;  /* 0x000000ffff117224 */ /* 0x001fe200078e00ff */
[----:B------:R-:W-:Y:S02]  /*1730*/  CS2R R90, SRZ ;  /* 0x00000000005a7805 */ /* 0x000fe4000001ff00 */
[----:B------:R-:W-:Y:S02]  /*1740*/  CS2R R92, SRZ ;  /* 0x00000000005c7805 */ /* 0x000fe4000001ff00 */
[----:B------:R-:W-:-:S02]  /*1750*/  CS2R R94, SRZ ;  /* 0x00000000005e7805 */ /* 0x000fc4000001ff00 */
[----:B------:R-:W-:Y:S02]  /*1760*/  CS2R R96, SRZ ;  /* 0x0000000000607805 */ /* 0x000fe4000001ff00 */
[----:B------:R-:W-:Y:S02]  /*1770*/  CS2R R98, SRZ ;  /* 0x0000000000627805 */ /* 0x000fe4000001ff00 */
[----:B------:R-:W-:Y:S02]  /*1780*/  CS2R R100, SRZ ;  /* 0x0000000000647805 */ /* 0x000fe4000001ff00 */
        /* <DEDUP_REMOVED lines=22> */
[----:B------:R-:W-:Y:S01]  /*18f0*/  CS2R R146, SRZ ;  /* 0x0000000000927805 */ /* 0x000fe2000001ff00 */
[----:B------:R-:W-:Y:S01]  /*1900*/  IMAD.MOV.U32 R148, RZ, RZ, RZ ;  /* 0x000000ffff947224 */ /* 0x000fe200078e00ff */
[----:B------:R-:W-:Y:S01]  /*1910*/  CS2R R24, SRZ ;  /* 0x0000000000187805 */ /* 0x000fe2000001ff00 */
[----:B------:R-:W-:Y:S01]  /*1920*/  IMAD.U32 R151, RZ, RZ, UR4 ;  /* 0x00000004ff977e24 */ /* 0x000fe2000f8e00ff */
        /* <DEDUP_REMOVED lines=30> */
[----:B------:R-:W-:Y:S01]  /*1b10*/  CS2R R86, SRZ ;  /* 0x0000000000567805 */ /* 0x000fe2000001ff00 */
[----:B------:R-:W-:Y:S06]  /*1b20*/  @!P2 BRA `(.L_x_21) ;  /* 0x00000008006ca947 */ /* 0x000fec0003800000 */
[----:B------:R-:W-:-:S13]  /*1b30*/  ISETP.NE.AND P2, PT, R149, 0x3, PT ;  /* 0x000000039500780c */ /* 0x000fda0003f45270 */
[----:B------:R-:W-:Y:S05]  /*1b40*/  @!P2 BRA `(.L_x_22) ;  /* 0x000000000004a947 */ /* 0x000fea0003800000 */
[----:B------:R-:W-:Y:S01]  /*1b50*/  BPT.TRAP 0x1 ;  /* 0x000000040000795c */ /* 0x000fe20000300000 */
.L_x_22:
[----:B------:R-:W-:Y:S01]  /*1b60*/  ULEA UR6, UR5, UR9, 0x3 ;  /* 0x0000000905067291 */ /* 0x000fe2000f8e183f */
[----:B------:R-:W-:-:S05]  /*1b70*/  IMAD.U32 R17, RZ, RZ, UR4 ;  /* 0x00000004ff117e24 */ /* 0x000fca000f8e00ff */
[----:B------:R-:W-:-:S04]  /*1b80*/  SHF.L.U32 R17, R17, 0x1f, RZ ;  /* 0x0000001f11117819 */ /* 0x000fc800000006ff */
[----:B------:R0:W1:Y:S01]  /*1b90*/  SYNCS.PHASECHK.TRANS64.TRYWAIT P1, [UR6], R17 ;  /* 0x00000011ff0075a7 */ /* 0x0000620008020146 */
[----:B------:R-:W-:Y:S05]  /*1ba0*/  @!P2 BRA `(.L_x_23) ;  /* 0x000000000004a947 */ /* 0x000fea0003800000 */
[----:B------:R-:W-:Y:S01]  /*1bb0*/  BPT.TRAP 0x1 ;  /* 0x000000040000795c */ /* 0x000fe20000300000 */
.L_x_23:
[----:B-1----:R-:W-:Y:S05]  /*1bc0*/  @P1 BRA `(.L_x_24) ;  /* 0x0000000000081947 */ /* 0x002fea0003800000 */
[----:B------:R-:W1:Y:S02]  /*1bd0*/  SYNCS.PHASECHK.TRANS64.TRYWAIT P1, [UR6], R17 ;  /* 0x00000011ff0075a7 */ /* 0x000e640008020146 */
[----:B-1----:R-:W-:Y:S05]  /*1be0*/  @!P1 BRA `(.L_x_25) ;  /* 0x0000007800849947 */ /* 0x002fea0003800000 */
.L_x_24:
[----:B------:R-:W-:Y:S01]  /*1bf0*/  UIADD3 UR6, UR9, 0x180, URZ ;  /* 0x0000018009067890 */ /* 0x000fe2000fffe03f */
[----:B------:R-:W-:Y:S01]  /*1c00*/  WARPGROUP.ARRIVE ;  /* 0x00000000000079c5 */ /* 0x000fe20000000000 */
[----:B------:R-:W-:Y:S01]  /*1c10*/  UIADD3 UR7, UR9, 0x12180, URZ ;  /* 0x0001218009077890 */ /* 0x000fe2000fffe03f */
[----:B------:R-:W-:Y:S01]  /*1c20*/  CS2R R88, SRZ ;  /* 0x0000000000587805 */ /* 0x000fe2000001ff00 */
[----:B------:R-:W-:Y:S01]  /*1c30*/  USHF.R.U32.HI UR6, URZ, 0x4, UR6 ;  /* 0x000000043f067899 */ /* 0x000fe20008011606 */
[----:B------:R-:W-:Y:S01]  /*1c40*/  CS2R R22, SRZ ;  /* 0x0000000000167805 */ /* 0x000fe2000001ff00 */
[----:B------:R-:W-:Y:S01]  /*1c50*/  USHF.R.U32.HI UR7, URZ, 0x4, UR7 ;  /* 0x000000043f077899 */ /* 0x000fe20008011607 */
[----:B01----:R-:W-:Y:S01]  /*1c60*/  IMAD.MOV.U32 R17, RZ, RZ, RZ ;  /* 0x000000ffff117224 */ /* 0x003fe200078e00ff */
[----:B------:R-:W-:Y:S01]  /*1c70*/  ULOP3.LUT UR6, UR6, 0x3fff, URZ, 0xc0, !UPT ;  /* 0x00003fff06067892 */ /* 0x000fe2000f8ec03f */
[----:B------:R-:W-:Y:S01]  /*1c80*/  CS2R R90, SRZ ;  /* 0x00000000005a7805 */ /* 0x000fe2000001ff00 */
[----:B------:R-:W-:Y:S01]  /*1c90*/  ULOP3.LUT UR7, UR7, 0x3fff, URZ, 0xc0, !UPT ;  /* 0x00003fff07077892 */ /* 0x000fe2000f8ec03f */
[----:B------:R-:W-:Y:S01]  /*1ca0*/  CS2R R92, SRZ ;  /* 0x00000000005c7805 */ /* 0x000fe2000001ff00 */
[----:B------:R-:W-:Y:S01]  /*1cb0*/  ULOP3.LUT UR6, UR6, 0x10000, URZ, 0xfc, !UPT ;  /* 0x0001000006067892 */ /* 0x000fe2000f8efc3f */
[----:B------:R-:W-:Y:S01]  /*1cc0*/  CS2R R94, SRZ ;  /* 0x00000000005e7805 */ /* 0x000fe2000001ff00 */
[----:B------:R-:W-:Y:S01]  /*1cd0*/  ULOP3.LUT UR7, UR7, 0x10000, URZ, 0xfc, !UPT ;  /* 0x0001000007077892 */ /* 0x000fe2000f8efc3f */
[----:B------:R-:W-:Y:S01]  /*1ce0*/  CS2R R96, SRZ ;  /* 0x0000000000607805 */ /* 0x000fe2000001ff00 */
[----:B------:R-:W-:Y:S01]  /*1cf0*/  ULEA UR6, UR5, UR6, 0x9 ;  /* 0x0000000605067291 */ /* 0x000fe2000f8e483f */
[----:B------:R-:W-:Y:S01]  /*1d00*/  CS2R R98, SRZ ;  /* 0x0000000000627805 */ /* 0x000fe2000001ff00 */
[----:B------:R-:W-:Y:S01]  /*1d10*/  ULEA UR7, UR5, UR7, 0xa ;  /* 0x0000000705077291 */ /* 0x000fe2000f8e503f */
[----:B------:R-:W-:Y:S01]  /*1d20*/  CS2R R100, SRZ ;  /* 0x0000000000647805 */ /* 0x000fe2000001ff00 */
[----:B------:R-:W-:Y:S01]  /*1d30*/  UMOV UR17, 0x40000040 ;  /* 0x4000004000117882 */ /* 0x000fe20000000000 */
[----:B------:R-:W-:Y:S01]  /*1d40*/  UMOV UR19, 0x40000040 ;  /* 0x4000004000137882 */ /* 0x000fe20000000000 */
[----:B------:R-:W-:Y:S01]  /*1d50*/  CS2R R102, SRZ ;  /* 0x0000000000667805 */ /* 0x000fe2000001ff00 */
[----:B------:R-:W-:Y:S01]  /*1d60*/  UMOV UR16, UR6 ;  /* 0x0000000600107c82 */ /* 0x000fe20008000000 */
[----:B------:R-:W-:Y:S01]  /*1d70*/  CS2R R104, SRZ ;  /* 0x0000000000687805 */ /* 0x000fe2000001ff00 */
[----:B------:R-:W-:Y:S01]  /*1d80*/  UMOV UR18, UR7 ;  /* 0x0000000700127c82 */ /* 0x000fe20008000000 */
[----:B------:R-:W-:Y:S01]  /*1d90*/  CS2R R106, SRZ ;  /* 0x00000000006a7805 */ /* 0x000fe2000001ff00 */
[----:B------:R-:W-:Y:S01]  /*1da0*/  QGMMA.64x128x32.F32.E5M2.E5M2 R24, gdesc[UR16], RZ, !UPT ;  /* 0x01e00000101879f3 */ /* 0x000fe2000c7038ff */
[----:B------:R-:W-:Y:S01]  /*1db0*/  UIADD3 UR16, UR6, 0x2, URZ ;  /* 0x0000000206107890 */ /* 0x000fe2000fffe03f */
[----:B------:R-:W-:Y:S01]  /*1dc0*/  CS2R R108, SRZ ;  /* 0x00000000006c7805 */ /* 0x000fe2000001ff00 */
[----:B------:R-:W-:Y:S01]  /*1dd0*/  UIADD3 UR18, UR7, 0x2, URZ ;  /* 0x0000000207127890 */ /* 0x000fe2000fffe03f */
[----:B------:R-:W-:Y:S01]  /*1de0*/  CS2R R110, SRZ ;  /* 0x00000000006e7805 */ /* 0x000fe2000001ff00 */
[----:B------:R-:W-:Y:S01]  /*1df0*/  UMOV UR17, 0x40000040 ;  /* 0x4000004000117882 */ /* 0x000fe20000000000 */
[----:B------:R-:W-:Y:S01]  /*1e00*/  UMOV UR19, 0x40000040 ;  /* 0x4000004000137882 */ /* 0x000fe20000000000 */
        /* <DEDUP_REMOVED lines=17> */
[----:B------:R-:W-:Y:S01]  /*1f20*/  CS2R R146, SRZ ;  /* 0x0000000000927805 */ /* 0x000fe2000001ff00 */
[----:B------:R-:W-:Y:S01]  /*1f30*/  IMAD.MOV.U32 R148, RZ, RZ, RZ ;  /* 0x000000ffff947224 */ /* 0x000fe200078e00ff */
[----:B------:R-:W-:Y:S01]  /*1f40*/  QGMMA.64x128x32.F32.E5M2.E5M2 R24, gdesc[UR16], R24 ;  /* 0x01e00000101879f3 */ /* 0x000fe20008703818 */
[----:B------:R-:W-:-:S02]  /*1f50*/  UIADD3 UR16, UR6, 0x4, URZ ;  /* 0x0000000406107890 */ /* 0x000fc4000fffe03f */
[----:B------:R-:W-:Y:S01]  /*1f60*/  UIADD3 UR18, UR7, 0x4, URZ ;  /* 0x0000000407127890 */ /* 0x000fe2000fffe03f */
[----:B------:R-:W-:Y:S01]  /*1f70*/  UMOV UR17, 0x40000040 ;  /* 0x4000004000117882 */ /* 0x000fe20000000000 */
[----:B------:R-:W-:-:S07]  /*1f80*/  UMOV UR19, 0x40000040 ;  /* 0x4000004000137882 */ /* 0x000fce0000000000 */
[----:B------:R-:W-:Y:S01]  /*1f90*/  QGMMA.64x128x32.F32.E5M2.E5M2 R24, gdesc[UR16], R24 ;  /* 0x01e00000101879f3 */ /* 0x000fe20008703818 */
[----:B------:R-:W-:Y:S02]  /*1fa0*/  UIADD3 UR18, UR7, 0x6, URZ ;  /* 0x0000000607127890 */ /* 0x000fe4000fffe03f */
[----:B------:R-:W-:Y:S01]  /*1fb0*/  UIADD3 UR16, UR6, 0x6, URZ ;  /* 0x0000000606107890 */ /* 0x000fe2000fffe03f */
[----:B------:R-:W-:Y:S01]  /*1fc0*/  ULDC UR7, c[0x0][0x50c] ;  /* 0x0001430000077ab9 */ /* 0x000fe20000000800 */
[----:B------:R-:W-:Y:S01]  /*1fd0*/  UMOV UR17, 0x40000040 ;  /* 0x4000004000117882 */ /* 0x000fe20000000000 */
[----:B------:R-:W-:Y:S01]  /*1fe0*/  UISETP.NE.AND UP0, UPT, UR7, 0x4, UPT ;  /* 0x000000040700788c */ /* 0x000fe2000bf05270 */
[----:B------:R-:W-:Y:S01]  /*1ff0*/  UMOV UR19, 0x40000040 ;  /* 0x4000004000137882 */ /* 0x000fe20000000000 */
[----:B------:R-:W-:Y:S02]  /*2000*/  UMOV UR6, 0x4 ;  /* 0x0000000400067882 */ /* 0x000fe40000000000 */
[----:B------:R-:W-:-:S06]  /*2010*/  USEL UR7, URZ, 0x1, UP0 ;  /* 0x000000013f077887 */ /* 0x000fcc0008000000 */
[----:B------:R-:W-:Y:S01]  /*2020*/  ISETP.NE.AND P1, PT, RZ, UR7, PT ;  /* 0x00000007ff007c0c */ /* 0x000fe2000bf25270 */
[----:B------:R-:W-:-:S12]  /*2030*/  QGMMA.64x128x32.F32.E5M2.E5M2 R24, gdesc[UR16], R24, gsb0 ;  /* 0x01e00000101879f3 */ /* 0x000fd80008003818 */
[----:B------:R-:W-:Y:S05]  /*2040*/  @!P1 BRA `(.L_x_26) ;  /* 0x0000000400089947 */ /* 0x000fea0003800000 */
[----:B------:R-:W-:Y:S02]  /*2050*/  WARPGROUP.DEPBAR.LE gsb0, 0x0 ;  /* 0x00008000000079c5 */ /* 0x000fe40000010000 */
[----:B------:R-:W-:-:S01]  /*2060*/  FADD R147, RZ, R24 ;  /* 0x00000018ff937221 */ /* 0x000fc20000000000 */
[----:B------:R-:W-:Y:S01]  /*2070*/  FADD R148, RZ, R25 ;  /* 0x00000019ff947221 */ /* 0x000fe20000000000 */
        /* <DEDUP_REMOVED lines=62> */
[----:B------:R-:W-:-:S06]  /*2460*/  UMOV UR6, URZ ;  /* 0x0000003f00067c82 */ /* 0x000fcc0008000000 */
.L_x_26:
[----:B------:R-:W-:-:S04]  /*2470*/  UIADD3 UR20, UR5, 0x1, URZ ;  /* 0x0000000105147890 */ /* 0x000fc8000fffe03f */
[----:B------:R-:W-:-:S04]  /*2480*/  UISETP.NE.AND UP0, UPT, UR20, 0x9, UPT ;  /* 0x000000091400788c */ /* 0x000fc8000bf05270 */
[----:B------:R-:W-:Y:S02]  /*2490*/  USEL UR8, URZ, 0x1, UP0 ;  /* 0x000000013f087887 */ /* 0x000fe40008000000 */
[----:B------:R-:W-:Y:S02]  /*24a0*/  USEL UR20, UR20, URZ, UP0 ;  /* 0x0000003f14147287 */ /* 0x000fe40008000000 */
[----:B------:R-:W-:-:S06]  /*24b0*/  ULOP3.LUT UR8, UR4, UR8, URZ, 0x3c, !UPT ;  /* 0x0000000804087292 */ /* 0x000fcc000f8e3c3f */
[----:B------:R-:W-:Y:S01]  /*24c0*/  IMAD.U32 R151, RZ, RZ, UR8 ;  /* 0x00000008ff977e24 */ /* 0x000fe2000f8e00ff */
[----:B------:R-:W-:-:S06]  /*24d0*/  UMOV UR8, 0x1 ;  /* 0x0000000100087882 */ /* 0x000fcc0000000000 */
.L_x_21:
[----:B------:R-:W-:-:S06]  /*24e0*/  UISETP.GE.AND UP0, UPT, UR10, 0x1, UPT ;  /* 0x000000010a00788c */ /* 0x000fcc000bf06270 */
[----:B------:R-:W-:-:S13]  /*24f0*/  PLOP3.LUT P1, PT, PT, PT, UP0, 0x80, 0x0 ;  /* 0x000000000000781c */ /* 0x000fda0003f2f008 */
[----:B------:R-:W-:Y:S05]  /*2500*/  @!P1 BRA `(.L_x_27) ;  /* 0x0000000800349947 */ /* 0x000fea0003800000 */
[----:B------:R-:W-:Y:S01]  /*2510*/  IMAD.U32 R18, RZ, RZ, UR10 ;  /* 0x0000000aff127e24 */ /* 0x000fe2000f8e00ff */
[----:B------:R-:W-:Y:S01]  /*2520*/  ULDC UR24, c[0x0][0x50c] ;  /* 0x0001430000187ab9 */ /* 0x000fe20000000800 */
[----:B------:R-:W-:-:S07]  /*2530*/  IMAD.U32 R19, RZ, RZ, UR5 ;  /* 0x00000005ff137e24 */ /* 0x000fce000f8e00ff */
.L_x_35:
[----:B------:R-:W-:-:S13]  /*2540*/  ISETP.NE.AND P2, PT, R149, 0x3, PT ;  /* 0x000000039500780c */ /* 0x000fda0003f45270 */
[----:B0-----:R-:W-:Y:S05]  /*2550*/  @!P2 BRA `(.L_x_28) ;  /* 0x000000000004a947 */ /* 0x001fea0003800000 */
[----:B------:R-:W-:Y:S01]  /*2560*/  BPT.TRAP 0x1 ;  /* 0x000000040000795c */ /* 0x000fe20000300000 */
.L_x_28:
[----:B------:R-:W-:Y:S01]  /*2570*/  ULEA UR16, UR20, UR9, 0x3 ;  /* 0x0000000914107291 */ /* 0x000fe2000f8e183f */
[----:B------:R-:W-:-:S08]  /*2580*/  SHF.L.U32 R20, R151, 0x1f, RZ ;  /* 0x0000001f97147819 */ /* 0x000fd000000006ff */
[----:B------:R0:W1:Y:S01]  /*2590*/  SYNCS.PHASECHK.TRANS64.TRYWAIT P1, [UR16], R20 ;  /* 0x00000014ff0075a7 */ /* 0x0000620008020150 */
[----:B------:R-:W-:Y:S05]  /*25a0*/  @!P2 BRA `(.L_x_29) ;  /* 0x000000000004a947 */ /* 0x000fea0003800000 */
[----:B------:R-:W-:Y:S01]  /*25b0*/  BPT.TRAP 0x1 ;  /* 0x000000040000795c */ /* 0x000fe20000300000 */
.L_x_29:
[----:B-1----:R-:W-:Y:S05]  /*25c0*/  @P1 BRA `(.L_x_30) ;  /* 0x0000000000081947 */ /* 0x002fea0003800000 */
[----:B------:R-:W1:Y:S02]  /*25d0*/  SYNCS.PHASECHK.TRANS64.TRYWAIT P1, [UR16], R20 ;  /* 0x00000014ff0075a7 */ /* 0x000e640008020150 */
[----:B-1----:R-:W-:Y:S05]  /*25e0*/  @!P1 BRA `(.L_x_31) ;  /* 0x00000070001c9947 */ /* 0x002fea0003800000 */
.L_x_30:
[----:B------:R-:W-:Y:S01]  /*25f0*/  UIADD3 UR16, UR9, 0x180, URZ ;  /* 0x0000018009107890 */ /* 0x000fe2000fffe03f */
[----:B------:R-:W-:Y:S01]  /*2600*/  WARPGROUP.ARRIVE ;  /* 0x00000000000079c5 */ /* 0x000fe20000000000 */
[----:B------:R-:W-:Y:S02]  /*2610*/  UIADD3 UR17, UR9, 0x12180, URZ ;  /* 0x0001218009117890 */ /* 0x000fe4000fffe03f */
[----:B------:R-:W-:Y:S02]  /*2620*/  UISETP.NE.AND UP0, UPT, UR7, URZ, UPT ;  /* 0x0000003f0700728c */ /* 0x000fe4000bf05270 */
[----:B------:R-:W-:Y:S02]  /*2630*/  USHF.R.U32.HI UR16, URZ, 0x4, UR16 ;  /* 0x000000043f107899 */ /* 0x000fe40008011610 */
[----:B------:R-:W-:Y:S02]  /*2640*/  USHF.R.U32.HI UR17, URZ, 0x4, UR17 ;  /* 0x000000043f117899 */ /* 0x000fe40008011611 */
[----:B------:R-:W-:-:S02]  /*2650*/  USEL UR8, UR8, URZ, !UP0 ;  /* 0x0000003f08087287 */ /* 0x000fc4000c000000 */
[----:B------:R-:W-:Y:S02]  /*2660*/  ULOP3.LUT UR16, UR16, 0x3fff, URZ, 0xc0, !UPT ;  /* 0x00003fff10107892 */ /* 0x000fe4000f8ec03f */
[----:B------:R-:W-:Y:S02]  /*2670*/  ULOP3.LUT UR17, UR17, 0x3fff, URZ, 0xc0, !UPT ;  /* 0x00003fff11117892 */ /* 0x000fe4000f8ec03f */
[----:B------:R-:W-:Y:S02]  /*2680*/  UISETP.NE.U32.AND UP0, UPT, UR8, URZ, UPT ;  /* 0x0000003f0800728c */ /* 0x000fe4000bf05070 */
[----:B------:R-:W-:Y:S02]  /*2690*/  ULOP3.LUT UR7, UR16, 0x10000, URZ, 0xfc, !UPT ;  /* 0x0001000010077892 */ /* 0x000fe4000f8efc3f */
[----:B------:R-:W-:Y:S02]  /*26a0*/  ULOP3.LUT UR8, UR17, 0x10000, URZ, 0xfc, !UPT ;  /* 0x0001000011087892 */ /* 0x000fe4000f8efc3f */
[----:B------:R-:W-:-:S02]  /*26b0*/  ULEA UR7, UR20, UR7, 0x9 ;  /* 0x0000000714077291 */ /* 0x000fc4000f8e483f */
[----:B------:R-:W-:Y:S01]  /*26c0*/  ULEA UR8, UR20, UR8, 0xa ;  /* 0x0000000814087291 */ /* 0x000fe2000f8e503f */
[----:B------:R-:W-:Y:S01]  /*26d0*/  UMOV UR17, 0x40000040 ;  /* 0x4000004000117882 */ /* 0x000fe20000000000 */
[----:B------:R-:W-:Y:S01]  /*26e0*/  UMOV UR19, 0x40000040 ;  /* 0x4000004000137882 */ /* 0x000fe20000000000 */
[----:B------:R-:W-:Y:S02]  /*26f0*/  UIADD3 UR6, UR6, 0x4, URZ ;  /* 0x0000000406067890 */ /* 0x000fe4000fffe03f */
[----:B------:R-:W-:Y:S02]  /*2700*/  UMOV UR16, UR7 ;  /* 0x0000000700107c82 */ /* 0x000fe40008000000 */
[----:B------:R-:W-:Y:S02]  /*2710*/  UMOV UR18, UR8 ;  /* 0x0000000800127c82 */ /* 0x000fe40008000000 */
[----:B------:R-:W-:Y:S01]  /*2720*/  QGMMA.64x128x32.F32.E5M2.E5M2 R24, gdesc[UR16], R24, UP0 ;  /* 0x01e00000101879f3 */ /* 0x000fe2000bf03818 */
[----:B------:R-:W-:-:S02]  /*2730*/  UIADD3 UR16, UR7, 0x2, URZ ;  /* 0x0000000207107890 */ /* 0x000fc4000fffe03f */
[----:B------:R-:W-:Y:S01]  /*2740*/  UIADD3 UR18, UR8, 0x2, URZ ;  /* 0x0000000208127890 */ /* 0x000fe2000fffe03f */
[----:B------:R-:W-:Y:S01]  /*2750*/  UMOV UR17, 0x40000040 ;  /* 0x4000004000117882 */ /* 0x000fe20000000000 */
[----:B------:R-:W-:Y:S01]  /*2760*/  UMOV UR19, 0x40000040 ;  /* 0x4000004000137882 */ /* 0x000fe20000000000 */
[----:B------:R-:W-:-:S06]  /*2770*/  UISETP.NE.AND UP0, UPT, UR6, UR24, UPT ;  /* 0x000000180600728c */ /* 0x000fcc000bf05270 */
[----:B------:R-:W-:Y:S01]  /*2780*/  QGMMA.64x128x32.F32.E5M2.E5M2 R24, gdesc[UR16], R24 ;  /* 0x01e00000101879f3 */ /* 0x000fe20008703818 */
[----:B------:R-:W-:Y:S02]  /*2790*/  UIADD3 UR16, UR7, 0x4, URZ ;  /* 0x0000000407107890 */ /* 0x000fe4000fffe03f */
[----:B------:R-:W-:Y:S01]  /*27a0*/  UIADD3 UR18, UR8, 0x4, URZ ;  /* 0x0000000408127890 */ /* 0x000fe2000fffe03f */
[----:B------:R-:W-:Y:S01]  /*27b0*/  UMOV UR17, 0x40000040 ;  /* 0x4000004000117882 */ /* 0x000fe20000000000 */
[----:B------:R-:W-:-:S07]  /*27c0*/  UMOV UR19, 0x40000040 ;  /* 0x4000004000137882 */ /* 0x000fce0000000000 */
[----:B------:R-:W-:Y:S01]  /*27d0*/  QGMMA.64x128x32.F32.E5M2.E5M2 R24, gdesc[UR16], R24 ;  /* 0x01e00000101879f3 */ /* 0x000fe20008703818 */
[----:B------:R-:W-:Y:S02]  /*27e0*/  UIADD3 UR16, UR7, 0x6, URZ ;  /* 0x0000000607107890 */ /* 0x000fe4000fffe03f */
[----:B------:R-:W-:Y:S01]  /*27f0*/  UIADD3 UR18, UR8, 0x6, URZ ;  /* 0x0000000608127890 */ /* 0x000fe2000fffe03f */
[----:B------:R-:W-:Y:S01]  /*2800*/  UMOV UR17, 0x40000040 ;  /* 0x4000004000117882 */ /* 0x000fe20000000000 */
[----:B------:R-:W-:Y:S01]  /*2810*/  UMOV UR19, 0x40000040 ;  /* 0x4000004000137882 */ /* 0x000fe20000000000 */
[----:B------:R-:W-:-:S06]  /*2820*/  USEL UR7, URZ, 0x1, UP0 ;  /* 0x000000013f077887 */ /* 0x000fcc0008000000 */
[----:B------:R-:W-:Y:S01]  /*2830*/  ISETP.NE.AND P1, PT, RZ, UR7, PT ;  /* 0x00000007ff007c0c */ /* 0x000fe2000bf25270 */
[----:B------:R-:W-:Y:S03]  /*2840*/  QGMMA.64x128x32.F32.E5M2.E5M2 R24, gdesc[UR16], R24, gsb0 ;  /* 0x01e00000101879f3 */ /* 0x000fe60008003818 */
[----:B------:R-:W-:-:S09]  /*2850*/  WARPGROUP.DEPBAR.LE gsb0, 0x1 ;  /* 0x00008000000079c5 */ /* 0x000fd20000010100 */
[----:B------:R-:W-:Y:S05]  /*2860*/  @!P1 BRA `(.L_x_32) ;  /* 0x0000000400089947 */ /* 0x000fea0003800000 */
[----:B------:R-:W-:Y:S02]  /*2870*/  WARPGROUP.DEPBAR.LE gsb0, 0x0 ;  /* 0x00008000000079c5 */ /* 0x000fe40000010000 */
[----:B------:R-:W-:-:S01]  /*2880*/  FADD R147, R24, R147 ;  /* 0x0000009318937221 */ /* 0x000fc20000000000 */
[----:B------:R-:W-:Y:S01]  /*2890*/  FADD R148, R25, R148 ;  /* 0x0000009419947221 */ /* 0x000fe20000000000 */
        /* <DEDUP_REMOVED lines=62> */
[----:B------:R-:W-:-:S06]  /*2c80*/  UMOV UR6, URZ ;  /* 0x0000003f00067c82 */ /* 0x000fcc0008000000 */
.L_x_32:
[----:B------:R-:W-:Y:S05]  /*2c90*/  @!P2 BRA `(.L_x_33) ;  /* 0x000000000004a947 */ /* 0x000fea0003800000 */
[----:B------:R-:W-:Y:S01]  /*2ca0*/  BPT.TRAP 0x1 ;  /* 0x000000040000795c */ /* 0x000fe20000300000 */
.L_x_33:
[----:B01----:R-:W-:Y:S02]  /*2cb0*/  @P0 LEA R20, R19, UR9, 0x3 ;  /* 0x0000000913140c11 */ /* 0x003fe4000f8e18ff */
[----:B------:R-:W-:-:S03]  /*2cc0*/  ISETP.GT.U32.AND P1, PT, R7, 0x1, PT ;  /* 0x000000010700780c */ /* 0x000fc60003f24070 */
[----:B------:R-:W-:-:S05]  /*2cd0*/  @P0 VIADD R21, R20, 0x48 ;  /* 0x0000004814150836 */ /* 0x000fca0000000000 */
[----:B------:R-:W-:-:S04]  /*2ce0*/  @P0 PRMT R21, R10, 0x654, R21 ;  /* 0x000006540a150816 */ /* 0x000fc80000000015 */
[----:B------:R0:W-:Y:S01]  /*2cf0*/  @P0 SYNCS.ARRIVE.TRANS64.RED.A1T0 RZ, [R21+URZ], RZ ;  /* 0x000000ff15ff09a7 */ /* 0x0001e2000810043f */
[----:B------:R-:W-:Y:S05]  /*2d00*/  @P1 BRA `(.L_x_34) ;  /* 0x0000000000041947 */ /* 0x000fea0003800000 */
[----:B------:R-:W-:Y:S01]  /*2d10*/  BPT.TRAP 0x1 ;  /* 0x000000040000795c */ /* 0x000fe20000300000 */
.L_x_34:
[----:B------:R-:W-:Y:S01]  /*2d20*/  UIADD3 UR20, UR20, 0x1, URZ ;  /* 0x0000000114147890 */ /* 0x000fe2000fffe03f */
[C---:B------:R-:W-:Y:S01]  /*2d30*/  ISETP.GT.AND P2, PT, R18.reuse, 0x1, PT ;  /* 0x000000011200780c */ /* 0x040fe20003f44270 */
[----:B------:R-:W-:Y:S02]  /*2d40*/  VIADD R19, R19, 0x1 ;  /* 0x0000000113137836 */ /* 0x000fe40000000000 */
[----:B------:R-:W-:Y:S01]  /*2d50*/  UISETP.NE.AND UP0, UPT, UR20, 0x9, UPT ;  /* 0x000000091400788c */ /* 0x000fe2000bf05270 */
[----:B------:R-:W-:Y:S02]  /*2d60*/  VIADD R18, R18, 0xffffffff ;  /* 0xffffffff12127836 */ /* 0x000fe40000000000 */
[C---:B------:R-:W-:Y:S01]  /*2d70*/  ISETP.NE.AND P1, PT, R19.reuse, 0x9, PT ;  /* 0x000000091300780c */ /* 0x040fe20003f25270 */
[----:B------:R-:W-:Y:S02]  /*2d80*/  USEL UR8, URZ, 0x1, UP0 ;  /* 0x000000013f087887 */ /* 0x000fe40008000000 */
[----:B------:R-:W-:Y:S01]  /*2d90*/  USEL UR20, UR20, URZ, UP0 ;  /* 0x0000003f14147287 */ /* 0x000fe20008000000 */
[----:B------:R-:W-:-:S03]  /*2da0*/  SEL R19, R19, RZ, P1 ;  /* 0x000000ff13137207 */ /* 0x000fc60000800000 */
[----:B------:R-:W-:Y:S01]  /*2db0*/  LOP3.LUT R151, R151, UR8, RZ, 0x3c, !PT ;  /* 0x0000000897977c12 */ /* 0x000fe2000f8e3cff */
[----:B------:R-:W-:Y:S01]  /*2dc0*/  UMOV UR8, 0x1 ;  /* 0x0000000100087882 */ /* 0x000fe20000000000 */
[----:B------:R-:W-:Y:S06]  /*2dd0*/  @P2 BRA `(.L_x_35) ;  /* 0xfffffff400d82947 */ /* 0x000fec000383ffff */
.L_x_27:
[----:B------:R-:W-:Y:S01]  /*2de0*/  UISETP.NE.AND UP0, UPT, UR6, URZ, UPT ;  /* 0x0000003f0600728c */ /* 0x000fe2000bf05270 */
[----:B------:R-:W1:Y:S01]  /*2df0*/  LDC R18, c[0x0][0x28c] ;  /* 0x0000a300ff127b82 */ /* 0x000e620000000800 */
[----:B------:R-:W-:Y:S02]  /*2e00*/  IMAD.U32 R19, RZ, RZ, UR23 ;  /* 0x00000017ff137e24 */ /* 0x000fe4000f8e00ff */
[----:B------:R-:W-:-:S06]  /*2e10*/  USEL UR6, URZ, 0x1, !UP0 ;  /* 0x000000013f067887 */ /* 0x000fcc000c000000 */
[----:B------:R-:W-:-:S13]  /*2e20*/  ISETP.NE.AND P1, PT, RZ, UR6, PT ;  /* 0x00000006ff007c0c */ /* 0x000fda000bf25270 */
[----:B------:R-:W-:Y:S05]  /*2e30*/  @!P1 BRA `(.L_x_36) ;  /* 0x0000000400049947 */ /* 0x000fea0003800000 */
[----:B------:R-:W-:Y:S02]  /*2e40*/  WARPGROUP.DEPBAR.LE gsb0, 0x0 ;  /* 0x00008000000079c5 */ /* 0x000fe40000010000 */
[----:B------:R-:W-:Y:S01]  /*2e50*/  FADD R147, R24, R147 ;  /* 0x0000009318937221 */ /* 0x000fe20000000000 */
        /* <DEDUP_REMOVED lines=62> */
[----:B------:R-:W-:-:S07]  /*3240*/  FADD R88, R88, R87 ;  /* 0x0000005758587221 */ /* 0x000fce0000000000 */
.L_x_36:
[----:B-1----:R-:W-:Y:S01]  /*3250*/  ISETP.GE.AND P1, PT, R18, 0x1, PT ;  /* 0x000000011200780c */ /* 0x002fe20003f26270 */
[----:B------:R1:W-:Y:S01]  /*3260*/  SYNCS.ARRIVE.TRANS64.A1T0 RZ, [R19+UR22], RZ ;  /* 0x000000ff13ff79a7 */ /* 0x0003e20008100016 */
[----:B------:R-:W-:-:S11]  /*3270*/  WARPGROUP.DEPBAR.LE gsb0, 0x0 ;  /* 0x00008000000079c5 */ /* 0x000fd60000010000 */
[----:B------:R-:W-:Y:S05]  /*3280*/  @!P1 BRA `(.L_x_37) ;  /* 0x0000000000449947 */ /* 0x000fea0003800000 */
[----:B------:R-:W-:-:S13]  /*3290*/  ISETP.NE.AND P1, PT, R149, 0x3, PT ;  /* 0x000000039500780c */ /* 0x000fda0003f25270 */
[----:B------:R-:W-:Y:S05]  /*32a0*/  @!P1 BRA `(.L_x_38) ;  /* 0x0000000000049947 */ /* 0x000fea0003800000 */
[----:B------:R-:W-:Y:S01]  /*32b0*/  BPT.TRAP 0x1 ;  /* 0x000000040000795c */ /* 0x000fe20000300000 */
.L_x_38:
[----:B------:R-:W-:Y:S01]  /*32c0*/  VOTEU.ANY UP0, P0 ;  /* 0x00000000003f7886 */ /* 0x000fe20000000100 */
[----:B------:R-:W-:-:S04]  /*32d0*/  ISETP.GT.U32.AND P1, PT, R7, 0x1, PT ;  /* 0x000000010700780c */ /* 0x000fc80003f24070 */
[----:B------:R-:W-:-:S06]  /*32e0*/  @UP0 UIADD3 UR6, UR10, UR5, URZ ;  /* 0x000000050a060290 */ /* 0x000fcc000fffe03f */
[----:B------:R-:W-:Y:S02]  /*32f0*/  IMAD.U32 R18, RZ, RZ, UR6 ;  /* 0x00000006ff127e24 */ /* 0x000fe4000f8e00ff */
[----:B0-----:R-:W-:Y:S02]  /*3300*/  IMAD.U32 R21, RZ, RZ, UR6 ;  /* 0x00000006ff157e24 */ /* 0x001fe4000f8e00ff */
[----:B-1----:R-:W-:-:S05]  /*3310*/  @P0 IMAD.WIDE.U32 R18, R18, 0x38e38e39, RZ ;  /* 0x38e38e3912120825 */ /* 0x002fca00078e00ff */
[----:B------:R-:W-:-:S05]  /*3320*/  @P0 SHF.R.U32.HI R18, RZ, 0x1, R19 ;  /* 0x00000001ff120819 */ /* 0x000fca0000011613 */
[----:B------:R-:W-:-:S05]  /*3330*/  @P0 IMAD R18, R18, -0x9, R21 ;  /* 0xfffffff712120824 */ /* 0x000fca00078e0215 */
[----:B------:R-:W-:-:S05]  /*3340*/  @P0 LEA R18, R18, UR9, 0x3 ;  /* 0x0000000912120c11 */ /* 0x000fca000f8e18ff */
[----:B------:R-:W-:-:S05]  /*3350*/  @P0 VIADD R19, R18, 0x48 ;  /* 0x0000004812130836 */ /* 0x000fca0000000000 */
[----:B------:R-:W-:-:S04]  /*3360*/  @P0 PRMT R19, R10, 0x654, R19 ;  /* 0x000006540a130816 */ /* 0x000fc80000000013 */
[----:B------:R4:W-:Y:S01]  /*3370*/  @P0 SYNCS.ARRIVE.TRANS64.RED.A1T0 RZ, [R19+URZ], RZ ;  /* 0x000000ff13ff09a7 */ /* 0x0009e2000810043f */
[----:B------:R-:W-:Y:S05]  /*3380*/  @P1 BRA `(.L_x_37) ;  /* 0x0000000000041947 */ /* 0x000fea0003800000 */
[----:B------:R-:W-:Y:S01]  /*3390*/  BPT.TRAP 0x1 ;  /* 0x000000040000795c */ /* 0x000fe20000300000 */
.L_x_37:
[----:B------:R-:W-:Y:S01]  /*33a0*/  SHF.L.U32 R18, R150, 0x1f, RZ ;  /* 0x0000001f96127819 */ /* 0x000fe200000006ff */
[----:B------:R-:W-:Y:S01]  /*33b0*/  UIADD3 UR5, UR21, UR5, URZ ;  /* 0x0000000515057290 */ /* 0x000fe2000fffe03f */
[----:B------:R-:W0:Y:S01]  /*33c0*/  LDC R31, c[0x0][0x288] ;  /* 0x0000a200ff1f7b82 */ /* 0x000e220000000800 */
[----:B------:R-:W-:Y:S01]  /*33d0*/  UISETP.GE.U32.AND UP1, UPT, UR21, 0x9, UPT ;  /* 0x000000091500788c */ /* 0x000fe2000bf26070 */
[----:B------:R-:W-:Y:S01]  /*33e0*/  IMAD.SHL.U32 R26, R14, 0x2, RZ ;  /* 0x000000020e1a7824 */ /* 0x000fe200078e00ff */
[----:B------:R-:W-:Y:S02]  /*33f0*/  UISETP.GT.U32.AND UP0, UPT, UR5, 0x8, UPT ;  /* 0x000000080500788c */ /* 0x000fe4000bf04070 */
[----:B------:R-:W-:Y:S02]  /*3400*/  UIMAD.WIDE.U32 UR6, UR5, 0x38e38e39, URZ ;  /* 0x38e38e39050678a5 */ /* 0x000fe4000f8e003f */
[----:B------:R-:W-:Y:S01]  /*3410*/  UISETP.LT.U32.AND UP0, UPT, UR21, 0x9, UP0 ;  /* 0x000000091500788c */ /* 0x000fe20008701070 */
[----:B------:R-:W2:Y:S01]  /*3420*/  SYNCS.PHASECHK.TRANS64.TRYWAIT P1, [UR11+0x8], R18 ;  /* 0x00000812ff0075a7 */ /* 0x000ea2000802014b */
[----:B------:R-:W-:Y:S01]  /*3430*/  USHF.R.U32.HI UR6, URZ, 0x1, UR7 ;  /* 0x000000013f067899 */ /* 0x000fe20008011607 */
[----:B------:R-:W-:Y:S01]  /*3440*/  SHF.R.S32.HI R27, RZ, 0x1f, R26 ;  /* 0x0000001fff1b7819 */ /* 0x000fe2000001141a */
[----:B------:R-:W-:-:S02]  /*3450*/  USEL UR8, URZ, 0x1, !UP0 ;  /* 0x000000013f087887 */ /* 0x000fc4000c000000 */
[----:B------:R-:W-:Y:S02]  /*3460*/  UIMAD UR5, UR6, -0x9, UR5 ;  /* 0xfffffff7060578a4 */ /* 0x000fe4000f8e0205 */
[----:B------:R-:W-:-:S04]  /*3470*/  ULOP3.LUT UR4, UR4, UR8, URZ, 0x3c, !UPT ;  /* 0x0000000804047292 */ /* 0x000fc8000f8e3c3f */
[----:B------:R-:W-:Y:S01]  /*3480*/  @UP1 ULOP3.LUT UR4, UR4, 0x1, UR6, 0x78, !UPT ;  /* 0x0000000104041892 */ /* 0x000fe2000f8e7806 */
[----:B0-2---:R-:W-:Y:S11]  /*3490*/  @!P1 BRA `(.L_x_39) ;  /* 0x0000006000889947 */ /* 0x005ff60003800000 */
.L_x_202:
[----:B------:R-:W-:Y:S01]  /*34a0*/  IMAD.SHL.U32 R33, R5, 0x80, RZ ;  /* 0x0000008005217824 */ /* 0x000fe200078e00ff */
[----:B------:R-:W-:Y:S01]  /*34b0*/  ULDC UR8, c[0x0][0x284] ;  /* 0x0000a10000087ab9 */ /* 0x000fe20000000800 */
[----:B------:R-:W-:Y:S01]  /*34c0*/  IMAD.SHL.U32 R5, R6, 0x40, RZ ;  /* 0x0000004006057824 */ /* 0x000fe200078e00ff */
[----:B------:R-:W-:Y:S01]  /*34d0*/  SHF.R.S32.HI R32, RZ, 0x1f, R4 ;  /* 0x0000001fff207819 */ /* 0x000fe20000011404 */
[----:B------:R-:W-:Y:S01]  /*34e0*/  ULDC.64 UR6, c[0x0][0x5d0] ;  /* 0x0001740000067ab9 */ /* 0x000fe20000000a00 */
[----:B------:R-:W-:Y:S01]  /*34f0*/  SHF.R.S32.HI R30, RZ, 0x1f, R33 ;  /* 0x0000001fff1e7819 */ /* 0x000fe20000011421 */
[----:B01--4-:R-:W-:Y:S01]  /*3500*/  IMAD.WIDE.U32 R18, R4, UR6, R26 ;  /* 0x0000000604127c25 */ /* 0x013fe2000f8e001a */
[----:B------:R-:W-:-:S03]  /*3510*/  ISETP.GE.AND P1, PT, R5, UR8, PT ;  /* 0x0000000805007c0c */ /* 0x000fc6000bf26270 */
[----:B------:R-:W-:Y:S01]  /*3520*/  IMAD R21, R32, UR6, RZ ;  /* 0x0000000620157c24 */ /* 0x000fe2000f8e02ff */
[C---:B------:R-:W-:Y:S02]  /*3530*/  ISETP.GE.OR P1, PT, R33.reuse, R31, P1 ;  /* 0x0000001f2100720c */ /* 0x040fe40000f26670 */
[----:B------:R-:W-:Y:S01]  /*3540*/  IADD3 R18, P2, R33, R18, RZ ;  /* 0x0000001221127210 */ /* 0x000fe20007f5e0ff */
[----:B------:R-:W-:-:S05]  /*3550*/  IMAD R21, R4, UR7, R21 ;  /* 0x0000000704157c24 */ /* 0x000fca000f8e0215 */
[----:B------:R-:W-:-:S05]  /*3560*/  IADD3.X R19, R30, R19, R21, P2, !PT ;  /* 0x000000131e137210 */ /* 0x000fca00017fe415 */
[----:B------:R-:W-:Y:S05]  /*3570*/  @P1 BRA `(.L_x_40) ;  /* 0x0000004400b81947 */ /* 0x000fea0003800000 */
[----:B------:R-:W0:Y:S01]  /*3580*/  LDC.64 R28, c[0x0][0x5c8] ;  /* 0x00017200ff1c7b82 */ /* 0x000e220000000a00 */
[----:B------:R-:W-:Y:S01]  /*3590*/  IMAD.WIDE R24, R6, 0x40, R12 ;  /* 0x0000004006187825 */ /* 0x000fe200078e020c */
[----:B------:R-:W-:Y:S01]  /*35a0*/  ULDC.64 UR6, c[0x0][0x5c0] ;  /* 0x0001700000067ab9 */ /* 0x000fe20000000a00 */
[----:B------:R-:W-:Y:S02]  /*35b0*/  BSSY B0, `(.L_x_40) ;  /* 0x000046a000007945 */ /* 0x000fe40003800000 */
[-C--:B0-----:R-:W-:Y:S02]  /*35c0*/  IMAD R6, R25, R28.reuse, RZ ;  /* 0x0000001c19067224 */ /* 0x081fe400078e02ff */
[----:B------:R-:W-:-:S04]  /*35d0*/  IMAD.WIDE.U32 R18, R24, R28, R18 ;  /* 0x0000001c18127225 */ /* 0x000fc800078e0012 */
[----:B------:R-:W-:Y:S01]  /*35e0*/  IMAD R21, R24, R29, R6 ;  /* 0x0000001d18157224 */ /* 0x000fe200078e0206 */
[----:B------:R-:W-:Y:S02]  /*35f0*/  LEA R6, P1, R28, R18, 0x3 ;  /* 0x000000121c067211 */ /* 0x000fe400078218ff */
[----:B------:R-:W-:Y:S01]  /*3600*/  IADD3 R20, P2, R18, UR6, RZ ;  /* 0x0000000612147c10 */ /* 0x000fe2000ff5e0ff */
[----:B------:R-:W-:Y:S01]  /*3610*/  IMAD.IADD R21, R19, 0x1, R21 ;  /* 0x0000000113157824 */ /* 0x000fe200078e0215 */
[----:B------:R-:W-:Y:S01]  /*3620*/  IADD3 R18, P4, R6, UR6, RZ ;  /* 0x0000000606127c10 */ /* 0x000fe2000ff9e0ff */
[----:B------:R-:W-:Y:S02]  /*3630*/  IMAD R6, R14, -0x2, R31 ;  /* 0xfffffffe0e067824 */ /* 0x000fe400078e021f */
[----:B------:R-:W-:Y:S01]  /*3640*/  IMAD.IADD R31, R16, 0x1, -R5 ;  /* 0x00000001101f7824 */ /* 0x000fe200078e0a05 */
[----:B------:R-:W-:Y:S01]  /*3650*/  LEA.HI.X R19, R28, R21, R29, 0x3, P1 ;  /* 0x000000151c137211 */ /* 0x000fe200008f1c1d */
[----:B------:R-:W-:Y:S01]  /*3660*/  IMAD.IADD R6, R6, 0x1, -R33 ;  /* 0x0000000106067824 */ /* 0x000fe200078e0a21 */
[----:B---3-5:R-:W-:-:S02]  /*3670*/  FSETP.NEU.AND P1, PT, R15, RZ, PT ;  /* 0x000000ff0f00720b */ /* 0x028fc40003f2d000 */
[----:B------:R-:W-:Y:S02]  /*3680*/  IADD3.X R21, R21, UR7, RZ, P2, !PT ;  /* 0x0000000715157c10 */ /* 0x000fe400097fe4ff */
[----:B------:R-:W-:-:S09]  /*3690*/  IADD3.X R19, R19, UR7, RZ, P4, !PT ;  /* 0x0000000713137c10 */ /* 0x000fd2000a7fe4ff */
[----:B------:R-:W-:Y:S05]  /*36a0*/  @!P1 BRA `(.L_x_41) ;  /* 0x0000003400609947 */ /* 0x000fea0003800000 */
[----:B------:R-:W-:Y:S01]  /*36b0*/  ULDC.64 UR6, c[0x0][0x5b8] ;  /* 0x00016e0000067ab9 */ /* 0x000fe20000000a00 */
[----:B------:R-:W-:Y:S01]  /*36c0*/  ULDC.64 UR16, c[0x0][0x5a8] ;  /* 0x00016a0000107ab9 */ /* 0x000fe20000000a00 */
[----:B------:R-:W-:Y:S01]  /*36d0*/  IMAD.WIDE.U32 R26, R4, UR6, R26 ;  /* 0x00000006041a7c25 */ /* 0x000fe2000f8e001a */
[----:B------:R-:W-:Y:S01]  /*36e0*/  BSSY B1, `(.L_x_42) ;  /* 0x0000010000017945 */ /* 0x000fe20003800000 */
[----:B------:R-:W-:Y:S02]  /*36f0*/  PRMT R28, RZ, 0x7610, R28 ;  /* 0x00007610ff1c7816 */ /* 0x000fe4000000001c */
[----:B------:R-:W-:Y:S01]  /*3700*/  IMAD R5, R32, UR6, RZ ;  /* 0x0000000620057c24 */ /* 0x000fe2000f8e02ff */
[----:B------:R-:W-:-:S03]  /*3710*/  IADD3 R26, P1, R33, R26, RZ ;  /* 0x0000001a211a7210 */ /* 0x000fc60007f3e0ff */
[----:B------:R-:W-:Y:S01]  /*3720*/  IMAD R5, R4, UR7, R5 ;  /* 0x0000000704057c24 */ /* 0x000fe2000f8e0205 */
[----:B------:R-:W-:Y:S02]  /*3730*/  ULDC.64 UR6, c[0x0][0x5b0] ;  /* 0x00016c0000067ab9 */ /* 0x000fe40000000a00 */
[----:B------:R-:W-:Y:S02]  /*3740*/  IMAD R29, R25, UR6, RZ ;  /* 0x00000006191d7c24 */ /* 0x000fe4000f8e02ff */
[----:B------:R-:W-:Y:S02]  /*3750*/  IADD3.X R27, R30, R27, R5, P1, !PT ;  /* 0x0000001b1e1b7210 */ /* 0x000fe40000ffe405 */
[----:B------:R-:W-:Y:S01]  /*3760*/  ISETP.GE.AND P1, PT, R31, 0x1, PT ;  /* 0x000000011f00780c */ /* 0x000fe20003f26270 */
[C---:B------:R-:W-:Y:S02]  /*3770*/  IMAD R29, R24.reuse, UR7, R29 ;  /* 0x00000007181d7c24 */ /* 0x040fe4000f8e021d */
[----:B------:R-:W-:Y:S01]  /*3780*/  IMAD.WIDE.U32 R4, R24, UR6, R26 ;  /* 0x0000000618047c25 */ /* 0x000fe2000f8e001a */
[----:B------:R-:W-:-:S02]  /*3790*/  ISETP.LT.OR P5, PT, R6, 0x1, !P1 ;  /* 0x000000010600780c */ /* 0x000fc40004fa1670 */
[----:B------:R-:W-:-:S04]  /*37a0*/  IADD3 R4, P2, R4, UR16, RZ ;  /* 0x0000001004047c10 */ /* 0x000fc8000ff5e0ff */
[----:B------:R-:W-:-:S07]  /*37b0*/  IADD3.X R5, R5, UR17, R29, P2, !PT ;  /* 0x0000001105057c10 */ /* 0x000fce00097fe41d */
[----:B------:R-:W-:Y:S05]  /*37c0*/  @P5 BRA `(.L_x_43) ;  /* 0x0000000000045947 */ /* 0x000fea0003800000 */
[----:B------:R0:W5:Y:S02]  /*37d0*/  LDG.E.U8 R28, desc[UR14][R4.64] ;  /* 0x0000000e041c7981 */ /* 0x000164000c1e1100 */
.L_x_43:
[----:B------:R-:W-:Y:S05]  /*37e0*/  BSYNC B1 ;  /* 0x0000000000017941 */ /* 0x000fea0003800000 */
.L_x_42:
[----:B-----5:R-:W-:Y:S01]  /*37f0*/  LOP3.LUT R28, R28, 0xff, RZ, 0xc0, !PT ;  /* 0x000000ff1c1c7812 */ /* 0x020fe200078ec0ff */
[----:B------:R-:W-:Y:S01]  /*3800*/  BSSY B1, `(.L_x_44) ;  /* 0x000000b000017945 */ /* 0x000fe20003800000 */
[----:B------:R-:W-:Y:S02]  /*3810*/  ISETP.LT.OR P4, PT, R6, 0x2, !P1 ;  /* 0x000000020600780c */ /* 0x000fe40004f81670 */
[----:B------:R-:W-:-:S05]  /*3820*/  F2FP.F16.E5M2.UNPACK_B R28, R28 ;  /* 0x0000001cff1c723e */ /* 0x000fca00020004ff */
[----:B------:R-:W-:-:S05]  /*3830*/  HADD2.F32 R28, -RZ, R28.H0_H0 ;  /* 0x2000001cff1c7230 */ /* 0x000fca0000004100 */
[----:B------:R-:W-:-:S04]  /*3840*/  FMUL R28, R28, R15 ;  /* 0x0000000f1c1c7220 */ /* 0x000fc80000400000 */
[----:B------:R-:W-:-:S05]  /*3850*/  FFMA R28, R147, R11, R28 ;  /* 0x0000000b931c7223 */ /* 0x000fca000000001c */
[----:B------:R-:W-:Y:S02]  /*3860*/  F2FP.SATFINITE.E5M2.F32.PACK_AB_MERGE_C R29, RZ, R28, RZ ;  /* 0x0000001cff1d723e */ /* 0x000fe400048060ff */
[----:B------:R-:W-:-:S03]  /*3870*/  PRMT R28, RZ, 0x7610, R28 ;  /* 0x00007610ff1c7816 */ /* 0x000fc6000000001c */
[----:B------:R1:W-:Y:S01]  /*3880*/  @!P5 STG.E.U8 desc[UR14][R20.64], R29 ;  /* 0x0000001d1400d986 */ /* 0x0003e2000c10110e */
[----:B------:R-:W-:Y:S05]  /*3890*/  @P4 BRA `(.L_x_45) ;  /* 0x0000000000044947 */ /* 0x000fea0003800000 */
[----:B------:R2:W5:Y:S02]  /*38a0*/  LDG.E.U8 R28, desc[UR14][R4.64+0x1] ;  /* 0x0000010e041c7981 */ /* 0x000564000c1e1100 */
.L_x_45:
[----:B------:R-:W-:Y:S05]  /*38b0*/  BSYNC B1 ;  /* 0x0000000000017941 */ /* 0x000fea0003800000 */
.L_x_44:
[----:B-----5:R-:W-:Y:S01]  /*38c0*/  LOP3.LUT R28, R28, 0xff, RZ, 0xc0, !PT ;  /* 0x000000ff1c1c7812 */ /* 0x020fe200078ec0ff */
[----:B------:R-:W-:Y:S01]  /*38d0*/  BSSY B1, `(.L_x_46) ;  /* 0x0000013000017945 */ /* 0x000fe20003800000 */
[----:B-1----:R-:W-:Y:S02]  /*38e0*/  IADD3 R29, P2, R24, 0x8, RZ ;  /* 0x00000008181d7810 */ /* 0x002fe40007f5e0ff */
[----:B------:R-:W-:-:S03]  /*38f0*/  F2FP.F16.E5M2.UNPACK_B R28, R28 ;  /* 0x0000001cff1c723e */ /* 0x000fc600020004ff */
[----:B------:R-:W-:Y:S01]  /*3900*/  IMAD.X R24, RZ, RZ, R25, P2 ;  /* 0x000000ffff187224 */ /* 0x000fe200010e0619 */
[----:B------:R-:W-:Y:S01]  /*3910*/  ISETP.GE.AND P2, PT, R31, 0x9, PT ;  /* 0x000000091f00780c */ /* 0x000fe20003f46270 */
[----:B------:R-:W-:Y:S02]  /*3920*/  HADD2.F32 R28, -RZ, R28.H0_H0 ;  /* 0x2000001cff1c7230 */ /* 0x000fe40000004100 */
[----:B------:R-:W-:Y:S01]  /*3930*/  IMAD R24, R24, UR6, RZ ;  /* 0x0000000618187c24 */ /* 0x000fe2000f8e02ff */
[----:B------:R-:W-:Y:S01]  /*3940*/  ISETP.LT.OR P5, PT, R6, 0x1, !P2 ;  /* 0x000000010600780c */ /* 0x000fe200057a1670 */
[----:B------:R-:W-:-:S04]  /*3950*/  IMAD.WIDE.U32 R26, R29, UR6, R26 ;  /* 0x000000061d1a7c25 */ /* 0x000fc8000f8e001a */
[----:B------:R-:W-:Y:S01]  /*3960*/  FMUL R25, R28, R15 ;  /* 0x0000000f1c197220 */ /* 0x000fe20000400000 */
[----:B------:R-:W-:-:S03]  /*3970*/  IMAD R29, R29, UR7, R24 ;  /* 0x000000071d1d7c24 */ /* 0x000fc6000f8e0218 */
[----:B------:R-:W-:Y:S01]  /*3980*/  FFMA R25, R148, R11, R25 ;  /* 0x0000000b94197223 */ /* 0x000fe20000000019 */
[----:B------:R-:W-:Y:S02]  /*3990*/  IADD3 R24, P6, R26, UR16, RZ ;  /* 0x000000101a187c10 */ /* 0x000fe4000ffde0ff */
[----:B------:R-:W-:Y:S02]  /*39a0*/  PRMT R26, RZ, 0x7610, R26 ;  /* 0x00007610ff1a7816 */ /* 0x000fe4000000001a */
[----:B------:R-:W-:Y:S02]  /*39b0*/  F2FP.SATFINITE.E5M2.F32.PACK_AB_MERGE_C R31, RZ, R25, RZ ;  /* 0x00000019ff1f723e */ /* 0x000fe400048060ff */
[----:B------:R-:W-:-:S03]  /*39c0*/  IADD3.X R25, R27, UR17, R29, P6, !PT ;  /* 0x000000111b197c10 */ /* 0x000fc6000b7fe41d */
[----:B------:R1:W-:Y:S01]  /*39d0*/  @!P4 STG.E.U8 desc[UR14][R20.64+0x1], R31 ;  /* 0x0000011f1400c986 */ /* 0x0003e2000c10110e */
[----:B------:R-:W-:Y:S05]  /*39e0*/  @P5 BRA `(.L_x_47) ;  /* 0x0000000000045947 */ /* 0x000fea0003800000 */
[----:B------:R3:W5:Y:S02]  /*39f0*/  LDG.E.U8 R26, desc[UR14][R24.64] ;  /* 0x0000000e181a7981 */ /* 0x000764000c1e1100 */
.L_x_47:
[----:B------:R-:W-:Y:S05]  /*3a00*/  BSYNC B1 ;  /* 0x0000000000017941 */ /* 0x000fea0003800000 */
.L_x_46:
        /* <DEDUP_REMOVED lines=12> */
.L_x_49:
[----:B------:R-:W-:Y:S05]  /*3ad0*/  BSYNC B1 ;  /* 0x0000000000017941 */ /* 0x000fea0003800000 */
.L_x_48:
[----:B-----5:R-:W-:Y:S01]  /*3ae0*/  LOP3.LUT R26, R26, 0xff, RZ, 0xc0, !PT ;  /* 0x000000ff1a1a7812 */ /* 0x020fe200078ec0ff */
[----:B------:R-:W-:Y:S01]  /*3af0*/  BSSY B1, `(.L_x_50) ;  /* 0x000000b000017945 */ /* 0x000fe20003800000 */
[----:B------:R-:W-:Y:S02]  /*3b00*/  ISETP.LT.OR P5, PT, R6, 0x9, !P1 ;  /* 0x000000090600780c */ /* 0x000fe40004fa1670 */
[----:B------:R-:W-:-:S05]  /*3b10*/  F2FP.F16.E5M2.UNPACK_B R26, R26 ;  /* 0x0000001aff1a723e */ /* 0x000fca00020004ff */
[----:B------:R-:W-:-:S05]  /*3b20*/  HADD2.F32 R26, -RZ, R26.H0_H0 ;  /* 0x2000001aff1a7230 */ /* 0x000fca0000004100 */
[----:B----4-:R-:W-:Y:S01]  /*3b30*/  FMUL R27, R26, R15 ;  /* 0x0000000f1a1b7220 */ /* 0x010fe20000400000 */
[----:B------:R-:W-:-:S03]  /*3b40*/  PRMT R26, RZ, 0x7610, R26 ;  /* 0x00007610ff1a7816 */ /* 0x000fc6000000001a */
[----:B------:R-:W-:-:S05]  /*3b50*/  FFMA R27, R146, R11, R27 ;  /* 0x0000000b921b7223 */ /* 0x000fca000000001b */
[----:B------:R-:W-:-:S05]  /*3b60*/  F2FP.SATFINITE.E5M2.F32.PACK_AB_MERGE_C R27, RZ, R27, RZ ;  /* 0x0000001bff1b723e */ /* 0x000fca00048060ff */
[----:B------:R4:W-:Y:S01]  /*3b70*/  @!P4 STG.E.U8 desc[UR14][R18.64+0x1], R27 ;  /* 0x0000011b1200c986 */ /* 0x0009e2000c10110e */
[----:B------:R-:W-:Y:S05]  /*3b80*/  @P5 BRA `(.L_x_51) ;  /* 0x0000000000045947 */ /* 0x000fea0003800000 */
[----:B------:R0:W5:Y:S02]  /*3b90*/  LDG.E.U8 R26, desc[UR14][R4.64+0x8] ;  /* 0x0000080e041a7981 */ /* 0x000164000c1e1100 */
.L_x_51:
[----:B------:R-:W-:Y:S05]  /*3ba0*/  BSYNC B1 ;  /* 0x0000000000017941 */ /* 0x000fea0003800000 */
.L_x_50:
[----:B-----5:R-:W-:Y:S01]  /*3bb0*/  LOP3.LUT R26, R26, 0xff, RZ, 0xc0, !PT ;  /* 0x000000ff1a1a7812 */ /* 0x020fe200078ec0ff */
[----:B------:R-:W-:Y:S01]  /*3bc0*/  BSSY B1, `(.L_x_52) ;  /* 0x000000b000017945 */ /* 0x000fe20003800000 */
[----:B------:R-:W-:Y:S02]  /*3bd0*/  ISETP.LT.OR P4, PT, R6, 0xa, !P1 ;  /* 0x0000000a0600780c */ /* 0x000fe40004f81670 */
[----:B------:R-:W-:-:S05]  /*3be0*/  F2FP.F16.E5M2.UNPACK_B R26, R26 ;  /* 0x0000001aff1a723e */ /* 0x000fca00020004ff */
[----:B------:R-:W-:-:S05]  /*3bf0*/  HADD2.F32 R26, -RZ, R26.H0_H0 ;  /* 0x2000001aff1a7230 */ /* 0x000fca0000004100 */
[----:B------:R-:W-:-:S04]  /*3c00*/  FMUL R26, R26, R15 ;  /* 0x0000000f1a1a7220 */ /* 0x000fc80000400000 */
[----:B------:R-:W-:-:S05]  /*3c10*/  FFMA R26, R143, R11, R26 ;  /* 0x0000000b8f1a7223 */ /* 0x000fca000000001a */
[----:B----4-:R-:W-:Y:S02]  /*3c20*/  F2FP.SATFINITE.E5M2.F32.PACK_AB_MERGE_C R27, RZ, R26, RZ ;  /* 0x0000001aff1b723e */ /* 0x010fe400048060ff */
[----:B------:R-:W-:-:S03]  /*3c30*/  PRMT R26, RZ, 0x7610, R26 ;  /* 0x00007610ff1a7816 */ /* 0x000fc6000000001a */
[----:B------:R4:W-:Y:S01]  /*3c40*/  @!P5 STG.E.U8 desc[UR14][R20.64+0x8], R27 ;  /* 0x0000081b1400d986 */ /* 0x0009e2000c10110e */
[----:B------:R-:W-:Y:S05]  /*3c50*/  @P4 BRA `(.L_x_53) ;  /* 0x0000000000044947 */ /* 0x000fea0003800000 */
[----:B------:R0:W5:Y:S02]  /*3c60*/  LDG.E.U8 R26, desc[UR14][R4.64+0x9] ;  /* 0x0000090e041a7981 */ /* 0x000164000c1e1100 */
.L_x_53:
[----:B------:R-:W-:Y:S05]  /*3c70*/  BSYNC B1 ;  /* 0x0000000000017941 */ /* 0x000fea0003800000 */
.L_x_52:
        /* <DEDUP_REMOVED lines=12> */
.L_x_55:
[----:B------:R-:W-:Y:S05]  /*3d40*/  BSYNC B1 ;  /* 0x0000000000017941 */ /* 0x000fea0003800000 */
.L_x_54:
        /* <DEDUP_REMOVED lines=12> */
.L_x_57:
[----:B------:R-:W-:Y:S05]  /*3e10*/  BSYNC B1 ;  /* 0x0000000000017941 */ /* 0x000fea0003800000 */
.L_x_56:
        /* <DEDUP_REMOVED lines=12> */
.L_x_59:
[----:B------:R-:W-:Y:S05]  /*3ee0*/  BSYNC B1 ;  /* 0x0000000000017941 */ /* 0x000fea0003800000 */
.L_x_58:
        /* <DEDUP_REMOVED lines=12> */
.L_x_61:
[----:B------:R-:W-:Y:S05]  /*3fb0*/  BSYNC B1 ;  /* 0x0000000000017941 */ /* 0x000fea0003800000 */
.L_x_60:
        /* <DEDUP_REMOVED lines=12> */
.L_x_63:
[----:B------:R-:W-:Y:S05]  /*4080*/  BSYNC B1 ;  /* 0x0000000000017941 */ /* 0x000fea0003800000 */
.L_x_62:
        /* <DEDUP_REMOVED lines=12> */
.L_x_65:
[----:B------:R-:W-:Y:S05]  /*4150*/  BSYNC B1 ;  /* 0x0000000000017941 */ /* 0x000fea0003800000 */
.L_x_64:
        /* <DEDUP_REMOVED lines=12> */
.L_x_67:
[----:B------:R-:W-:Y:S05]  /*4220*/  BSYNC B1 ;  /* 0x0000000000017941 */ /* 0x000fea0003800000 */
.L_x_66:
        /* <DEDUP_REMOVED lines=12> */
.L_x_69:
[----:B------:R-:W-:Y:S05]  /*42f0*/  BSYNC B1 ;  /* 0x0000000000017941 */ /* 0x000fea0003800000 */
.L_x_68:
        /* <DEDUP_REMOVED lines=12> */
.L_x_71:
[----:B------:R-:W-:Y:S05]  /*43c0*/  BSYNC B1 ;  /* 0x0000000000017941 */ /* 0x000fea0003800000 */
.L_x_70:
        /* <DEDUP_REMOVED lines=12> */
.L_x_73:
[----:B------:R-:W-:Y:S05]  /*4490*/  BSYNC B1 ;  /* 0x0000000000017941 */ /* 0x000fea0003800000 */
.L_x_72:
        /* <DEDUP_REMOVED lines=12> */
.L_x_75:
[----:B------:R-:W-:Y:S05]  /*4560*/  BSYNC B1 ;  /* 0x0000000000017941 */ /* 0x000fea0003800000 */
.L_x_74:
        /* <DEDUP_REMOVED lines=12> */
.L_x_77:
[----:B------:R-:W-:Y:S05]  /*4630*/  BSYNC B1 ;  /* 0x0000000000017941 */ /* 0x000fea0003800000 */
.L_x_76:
        /* <DEDUP_REMOVED lines=12> */
.L_x_79:
[----:B------:R-:W-:Y:S05]  /*4700*/  BSYNC B1 ;  /* 0x0000000000017941 */ /* 0x000fea0003800000 */
.L_x_78:
        /* <DEDUP_REMOVED lines=12> */
.L_x_81:
[----:B------:R-:W-:Y:S05]  /*47d0*/  BSYNC B1 ;  /* 0x0000000000017941 */ /* 0x000fea0003800000 */
.L_x_80:
        /* <DEDUP_REMOVED lines=12> */
.L_x_83:
[----:B------:R-:W-:Y:S05]  /*48a0*/  BSYNC B1 ;  /* 0x0000000000017941 */ /* 0x000fea0003800000 */
.L_x_82:
        /* <DEDUP_REMOVED lines=12> */
.L_x_85:
[----:B------:R-:W-:Y:S05]  /*4970*/  BSYNC B1 ;  /* 0x0000000000017941 */ /* 0x000fea0003800000 */
.L_x_84:
        /* <DEDUP_REMOVED lines=12> */
.L_x_87:
[----:B------:R-:W-:Y:S05]  /*4a40*/  BSYNC B1 ;  /* 0x0000000000017941 */ /* 0x000fea0003800000 */
.L_x_86:
        /* <DEDUP_REMOVED lines=12> */
.L_x_89:
[----:B------:R-:W-:Y:S05]  /*4b10*/  BSYNC B1 ;  /* 0x0000000000017941 */ /* 0x000fea0003800000 */
.L_x_88:
        /* <DEDUP_REMOVED lines=12> */
.L_x_91:
[----:B------:R-:W-:Y:S05]  /*4be0*/  BSYNC B1 ;  /* 0x0000000000017941 */ /* 0x000fea0003800000 */
.L_x_90:
        /* <DEDUP_REMOVED lines=12> */
.L_x_93:
[----:B------:R-:W-:Y:S05]  /*4cb0*/  BSYNC B1 ;  /* 0x0000000000017941 */ /* 0x000fea0003800000 */
.L_x_92:
        /* <DEDUP_REMOVED lines=12> */
.L_x_95:
[----:B------:R-:W-:Y:S05]  /*4d80*/  BSYNC B1 ;  /* 0x0000000000017941 */ /* 0x000fea0003800000 */
.L_x_94:
        /* <DEDUP_REMOVED lines=12> */
.L_x_97:
[----:B------:R-:W-:Y:S05]  /*4e50*/  BSYNC B1 ;  /* 0x0000000000017941 */ /* 0x000fea0003800000 */
.L_x_96:
        /* <DEDUP_REMOVED lines=12> */
.L_x_99:
[----:B------:R-:W-:Y:S05]  /*4f20*/  BSYNC B1 ;  /* 0x0000000000017941 */ /* 0x000fea0003800000 */
.L_x_98:
        /* <DEDUP_REMOVED lines=12> */
.L_x_101:
[----:B------:R-:W-:Y:S05]  /*4ff0*/  BSYNC B1 ;  /* 0x0000000000017941 */ /* 0x000fea0003800000 */
.L_x_100:
        /* <DEDUP_REMOVED lines=12> */
.L_x_103:
[----:B------:R-:W-:Y:S05]  /*50c0*/  BSYNC B1 ;  /* 0x0000000000017941 */ /* 0x000fea0003800000 */
.L_x_102:
        /* <DEDUP_REMOVED lines=12> */
.L_x_105:
[----:B------:R-:W-:Y:S05]  /*5190*/  BSYNC B1 ;  /* 0x0000000000017941 */ /* 0x000fea0003800000 */
.L_x_104:
        /* <DEDUP_REMOVED lines=12> */
.L_x_107:
[----:B------:R-:W-:Y:S05]  /*5260*/  BSYNC B1 ;  /* 0x0000000000017941 */ /* 0x000fea0003800000 */
.L_x_106:
        /* <DEDUP_REMOVED lines=12> */
.L_x_109:
[----:B------:R-:W-:Y:S05]  /*5330*/  BSYNC B1 ;  /* 0x0000000000017941 */ /* 0x000fea0003800000 */
.L_x_108:
        /* <DEDUP_REMOVED lines=12> */
.L_x_111:
[----:B------:R-:W-:Y:S05]  /*5400*/  BSYNC B1 ;  /* 0x0000000000017941 */ /* 0x000fea0003800000 */
.L_x_110:
        /* <DEDUP_REMOVED lines=12> */
.L_x_113:
[----:B------:R-:W-:Y:S05]  /*54d0*/  BSYNC B1 ;  /* 0x0000000000017941 */ /* 0x000fea0003800000 */
.L_x_112:
        /* <DEDUP_REMOVED lines=12> */
.L_x_115:
[----:B------:R-:W-:Y:S05]  /*55a0*/  BSYNC B1 ;  /* 0x0000000000017941 */ /* 0x000fea0003800000 */
.L_x_114:
        /* <DEDUP_REMOVED lines=12> */
.L_x_117:
[----:B------:R-:W-:Y:S05]  /*5670*/  BSYNC B1 ;  /* 0x0000000000017941 */ /* 0x000fea0003800000 */
.L_x_116:
        /* <DEDUP_REMOVED lines=12> */
.L_x_119:
[----:B------:R-:W-:Y:S05]  /*5740*/  BSYNC B1 ;  /* 0x0000000000017941 */ /* 0x000fea0003800000 */
.L_x_118:
        /* <DEDUP_REMOVED lines=12> */
.L_x_121:
[----:B------:R-:W-:Y:S05]  /*5810*/  BSYNC B1 ;  /* 0x0000000000017941 */ /* 0x000fea0003800000 */
.L_x_120:
        /* <DEDUP_REMOVED lines=12> */
.L_x_123:
[----:B------:R-:W-:Y:S05]  /*58e0*/  BSYNC B1 ;  /* 0x0000000000017941 */ /* 0x000fea0003800000 */
.L_x_122:
        /* <DEDUP_REMOVED lines=12> */
.L_x_125:
[----:B------:R-:W-:Y:S05]  /*59b0*/  BSYNC B1 ;  /* 0x0000000000017941 */ /* 0x000fea0003800000 */
.L_x_124:
        /* <DEDUP_REMOVED lines=12> */
.L_x_127:
[----:B------:R-:W-:Y:S05]  /*5a80*/  BSYNC B1 ;  /* 0x0000000000017941 */ /* 0x000fea0003800000 */
.L_x_126:
        /* <DEDUP_REMOVED lines=12> */
.L_x_129:
[----:B------:R-:W-:Y:S05]  /*5b50*/  BSYNC B1 ;  /* 0x0000000000017941 */ /* 0x000fea0003800000 */
.L_x_128:
        /* <DEDUP_REMOVED lines=12> */
.L_x_131:
[----:B------:R-:W-:Y:S05]  /*5c20*/  BSYNC B1 ;  /* 0x0000000000017941 */ /* 0x000fea0003800000 */
.L_x_130:
        /* <DEDUP_REMOVED lines=12> */
.L_x_133:
[----:B------:R-:W-:Y:S05]  /*5cf0*/  BSYNC B1 ;  /* 0x0000000000017941 */ /* 0x000fea0003800000 */
.L_x_132:
        /* <DEDUP_REMOVED lines=12> */
.L_x_135:
[----:B------:R-:W-:Y:S05]  /*5dc0*/  BSYNC B1 ;  /* 0x0000000000017941 */ /* 0x000fea0003800000 */
.L_x_134:
        /* <DEDUP_REMOVED lines=12> */
.L_x_137:
[----:B------:R-:W-:Y:S05]  /*5e90*/  BSYNC B1 ;  /* 0x0000000000017941 */ /* 0x000fea0003800000 */
.L_x_136:
        /* <DEDUP_REMOVED lines=12> */
.L_x_139:
[----:B------:R-:W-:Y:S05]  /*5f60*/  BSYNC B1 ;  /* 0x0000000000017941 */ /* 0x000fea0003800000 */
.L_x_138:
        /* <DEDUP_REMOVED lines=12> */
.L_x_141:
[----:B------:R-:W-:Y:S05]  /*6030*/  BSYNC B1 ;  /* 0x0000000000017941 */ /* 0x000fea0003800000 */
.L_x_140:
        /* <DEDUP_REMOVED lines=12> */
.L_x_143:
[----:B------:R-:W-:Y:S05]  /*6100*/  BSYNC B1 ;  /* 0x0000000000017941 */ /* 0x000fea0003800000 */
.L_x_142:
        /* <DEDUP_REMOVED lines=12> */
.L_x_145:
[----:B------:R-:W-:Y:S05]  /*61d0*/  BSYNC B1 ;  /* 0x0000000000017941 */ /* 0x000fea0003800000 */
.L_x_144:
        /* <DEDUP_REMOVED lines=12> */
.L_x_147:
[----:B------:R-:W-:Y:S05]  /*62a0*/  BSYNC B1 ;  /* 0x0000000000017941 */ /* 0x000fea0003800000 */
.L_x_146:
        /* <DEDUP_REMOVED lines=12> */
.L_x_149:
[----:B------:R-:W-:Y:S05]  /*6370*/  BSYNC B1 ;  /* 0x0000000000017941 */ /* 0x000fea0003800000 */
.L_x_148:
        /* <DEDUP_REMOVED lines=12> */
.L_x_151:
[----:B------:R-:W-:Y:S05]  /*6440*/  BSYNC B1 ;  /* 0x0000000000017941 */ /* 0x000fea0003800000 */
.L_x_150:
        /* <DEDUP_REMOVED lines=12> */
.L_x_153:
[----:B------:R-:W-:Y:S05]  /*6510*/  BSYNC B1 ;  /* 0x0000000000017941 */ /* 0x000fea0003800000 */
.L_x_152:
        /* <DEDUP_REMOVED lines=12> */
.L_x_155:
[----:B------:R-:W-:Y:S05]  /*65e0*/  BSYNC B1 ;  /* 0x0000000000017941 */ /* 0x000fea0003800000 */
.L_x_154:
        /* <DEDUP_REMOVED lines=12> */
.L_x_157:
[----:B------:R-:W-:Y:S05]  /*66b0*/  BSYNC B1 ;  /* 0x0000000000017941 */ /* 0x000fea0003800000 */
.L_x_156:
        /* <DEDUP_REMOVED lines=12> */
.L_x_159:
[----:B------:R-:W-:Y:S05]  /*6780*/  BSYNC B1 ;  /* 0x0000000000017941 */ /* 0x000fea0003800000 */
.L_x_158:
        /* <DEDUP_REMOVED lines=12> */
.L_x_161:
[----:B------:R-:W-:Y:S05]  /*6850*/  BSYNC B1 ;  /* 0x0000000000017941 */ /* 0x000fea0003800000 */
.L_x_160:
        /* <DEDUP_REMOVED lines=12> */
.L_x_163:
[----:B------:R-:W-:Y:S05]  /*6920*/  BSYNC B1 ;  /* 0x0000000000017941 */ /* 0x000fea0003800000 */
.L_x_162:
[----:B-----5:R-:W-:Y:S01]  /*6930*/  LOP3.LUT R26, R26, 0xff, RZ, 0xc0, !PT ;  /* 0x000000ff1a1a7812 */ /* 0x020fe200078ec0ff */
[----:B------:R-:W-:Y:S01]  /*6940*/  BSSY B1, `(.L_x_164) ;  /* 0x000000b000017945 */ /* 0x000fe20003800000 */
[----:B------:R-:W-:Y:S02]  /*6950*/  ISETP.LT.OR P1, PT, R6, 0x7a, !P1 ;  /* 0x0000007a0600780c */ /* 0x000fe40004f21670 */
[----:B------:R-:W-:-:S05]  /*6960*/  F2FP.F16.E5M2.UNPACK_B R26, R26 ;  /* 0x0000001aff1a723e */ /* 0x000fca00020004ff */
[----:B------:R-:W-:-:S05]  /*6970*/  HADD2.F32 R26, -RZ, R26.H0_H0 ;  /* 0x2000001aff1a7230 */ /* 0x000fca0000004100 */
[----:B------:R-:W-:-:S04]  /*6980*/  FMUL R26, R26, R15 ;  /* 0x0000000f1a1a7220 */ /* 0x000fc80000400000 */
[----:B------:R-:W-:Y:S01]  /*6990*/  FFMA R26, R17, R11, R26 ;  /* 0x0000000b111a7223 */ /* 0x000fe2000000001a */
[----:B------:R-:W-:-:S04]  /*69a0*/  PRMT R17, RZ, 0x7610, R17 ;  /* 0x00007610ff117816 */ /* 0x000fc80000000011 */
[----:B----4-:R-:W-:-:S05]  /*69b0*/  F2FP.SATFINITE.E5M2.F32.PACK_AB_MERGE_C R27, RZ, R26, RZ ;  /* 0x0000001aff1b723e */ /* 0x010fca00048060ff */
[----:B------:R4:W-:Y:S01]  /*69c0*/  @!P5 STG.E.U8 desc[UR14][R20.64+0x78], R27 ;  /* 0x0000781b1400d986 */ /* 0x0009e2000c10110e */
[----:B------:R-:W-:Y:S05]  /*69d0*/  @P1 BRA `(.L_x_165) ;  /* 0x0000000000041947 */ /* 0x000fea0003800000 */
[----:B------:R0:W5:Y:S02]  /*69e0*/  LDG.E.U8 R17, desc[UR14][R4.64+0x79] ;  /* 0x0000790e04117981 */ /* 0x000164000c1e1100 */
.L_x_165:
[----:B------:R-:W-:Y:S05]  /*69f0*/  BSYNC B1 ;  /* 0x0000000000017941 */ /* 0x000fea0003800000 */
.L_x_164:
[----:B-----5:R-:W-:Y:S01]  /*6a00*/  LOP3.LUT R17, R17, 0xff, RZ, 0xc0, !PT ;  /* 0x000000ff11117812 */ /* 0x020fe200078ec0ff */
[----:B------:R-:W-:Y:S01]  /*6a10*/  BSSY B1, `(.L_x_166) ;  /* 0x000000b000017945 */ /* 0x000fe20003800000 */
[----:B------:R-:W-:Y:S02]  /*6a20*/  ISETP.LT.OR P4, PT, R6, 0x79, !P2 ;  /* 0x000000790600780c */ /* 0x000fe40005781670 */
[----:B------:R-:W-:-:S05]  /*6a30*/  F2FP.F16.E5M2.UNPACK_B R17, R17 ;  /* 0x00000011ff11723e */ /* 0x000fca00020004ff */
[----:B0-2---:R-:W-:-:S05]  /*6a40*/  HADD2.F32 R4, -RZ, R17.H0_H0 ;  /* 0x20000011ff047230 */ /* 0x005fca0000004100 */
[----:B------:R-:W-:Y:S01]  /*6a50*/  FMUL R5, R4, R15 ;  /* 0x0000000f04057220 */ /* 0x000fe20000400000 */
[----:B------:R-:W-:-:S03]  /*6a60*/  PRMT R4, RZ, 0x7610, R4 ;  /* 0x00007610ff047816 */ /* 0x000fc60000000004 */
[----:B------:R-:W-:-:S05]  /*6a70*/  FFMA R5, R22, R11, R5 ;  /* 0x0000000b16057223 */ /* 0x000fca0000000005 */
[----:B------:R-:W-:-:S05]  /*6a80*/  F2FP.SATFINITE.E5M2.F32.PACK_AB_MERGE_C R5, RZ, R5, RZ ;  /* 0x00000005ff05723e */ /* 0x000fca00048060ff */
[----:B------:R0:W-:Y:S01]  /*6a90*/  @!P1 STG.E.U8 desc[UR14][R20.64+0x79], R5 ;  /* 0x0000790514009986 */ /* 0x0001e2000c10110e */
[----:B------:R-:W-:Y:S05]  /*6aa0*/  @P4 BRA `(.L_x_167) ;  /* 0x0000000000044947 */ /* 0x000fea0003800000 */
[----:B------:R2:W5:Y:S02]  /*6ab0*/  LDG.E.U8 R4, desc[UR14][R24.64+0x78] ;  /* 0x0000780e18047981 */ /* 0x000564000c1e1100 */
.L_x_167:
[----:B------:R-:W-:Y:S05]  /*6ac0*/  BSYNC B1 ;  /* 0x0000000000017941 */ /* 0x000fea0003800000 */
.L_x_166:
[----:B-----5:R-:W-:Y:S01]  /*6ad0*/  LOP3.LUT R4, R4, 0xff, RZ, 0xc0, !PT ;  /* 0x000000ff04047812 */ /* 0x020fe200078ec0ff */
[----:B------:R-:W-:Y:S01]  /*6ae0*/  BSSY B1, `(.L_x_168) ;  /* 0x000000b000017945 */ /* 0x000fe20003800000 */
[----:B------:R-:W-:Y:S02]  /*6af0*/  ISETP.LT.OR P2, PT, R6, 0x7a, !P2 ;  /* 0x0000007a0600780c */ /* 0x000fe40005741670 */
[----:B------:R-:W-:-:S05]  /*6b00*/  F2FP.F16.E5M2.UNPACK_B R4, R4 ;  /* 0x00000004ff04723e */ /* 0x000fca00020004ff */
[----:B------:R-:W-:-:S05]  /*6b10*/  HADD2.F32 R4, -RZ, R4.H0_H0 ;  /* 0x20000004ff047230 */ /* 0x000fca0000004100 */
[----:B------:R-:W-:-:S04]  /*6b20*/  FMUL R4, R4, R15 ;  /* 0x0000000f04047220 */ /* 0x000fc80000400000 */
[----:B------:R-:W-:-:S05]  /*6b30*/  FFMA R4, R23, R11, R4 ;  /* 0x0000000b17047223 */ /* 0x000fca0000000004 */
[----:B0-----:R-:W-:Y:S02]  /*6b40*/  F2FP.SATFINITE.E5M2.F32.PACK_AB_MERGE_C R5, RZ, R4, RZ ;  /* 0x00000004ff05723e */ /* 0x001fe400048060ff */
[----:B------:R-:W-:-:S03]  /*6b50*/  PRMT R4, RZ, 0x7610, R4 ;  /* 0x00007610ff047816 */ /* 0x000fc60000000004 */
[----:B------:R0:W-:Y:S01]  /*6b60*/  @!P4 STG.E.U8 desc[UR14][R18.64+0x78], R5 ;  /* 0x000078051200c986 */ /* 0x0001e2000c10110e */
[----:B------:R-:W-:Y:S05]  /*6b70*/  @P2 BRA `(.L_x_169) ;  /* 0x0000000000042947 */ /* 0x000fea0003800000 */
[----:B------:R0:W5:Y:S02]  /*6b80*/  LDG.E.U8 R4, desc[UR14][R24.64+0x79] ;  /* 0x0000790e18047981 */ /* 0x000164000c1e1100 */
.L_x_169:
[----:B------:R-:W-:Y:S05]  /*6b90*/  BSYNC B1 ;  /* 0x0000000000017941 */ /* 0x000fea0003800000 */
.L_x_168:
[----:B------:R-:W-:Y:S05]  /*6ba0*/  @P2 BRA `(.L_x_170) ;  /* 0x0000001000282947 */ /* 0x000fea0003800000 */
[----:B-----5:R-:W-:-:S04]  /*6bb0*/  LOP3.LUT R4, R4, 0xff, RZ, 0xc0, !PT ;  /* 0x000000ff04047812 */ /* 0x020fc800078ec0ff */
[----:B------:R-:W-:-:S05]  /*6bc0*/  F2FP.F16.E5M2.UNPACK_B R4, R4 ;  /* 0x00000004ff04723e */ /* 0x000fca00020004ff */
[----:B------:R-:W-:-:S05]  /*6bd0*/  HADD2.F32 R4, -RZ, R4.H0_H0 ;  /* 0x20000004ff047230 */ /* 0x000fca0000004100 */
[----:B0-----:R-:W-:-:S04]  /*6be0*/  FMUL R5, R4, R15 ;  /* 0x0000000f04057220 */ /* 0x001fc80000400000 */
[----:B------:R-:W-:-:S05]  /*6bf0*/  FFMA R5, R88, R11, R5 ;  /* 0x0000000b58057223 */ /* 0x000fca0000000005 */
[----:B------:R-:W-:-:S05]  /*6c00*/  F2FP.SATFINITE.E5M2.F32.PACK_AB_MERGE_C R5, RZ, R5, RZ ;  /* 0x00000005ff05723e */ /* 0x000fca00048060ff */
[----:B------:R0:W-:Y:S01]  /*6c10*/  STG.E.U8 desc[UR14][R18.64+0x79], R5 ;  /* 0x0000790512007986 */ /* 0x0001e2000c10110e */
[----:B------:R-:W-:Y:S05]  /*6c20*/  BRA `(.L_x_170) ;  /* 0x0000001000087947 */ /* 0x000fea0003800000 */
.L_x_41:
[----:B------:R-:W-:Y:S01]  /*6c30*/  ISETP.GE.AND P2, PT, R31, 0x1, PT ;  /* 0x000000011f00780c */ /* 0x000fe20003f46270 */
[-C--:B------:R-:W-:Y:S01]  /*6c40*/  FMUL R147, R147, R11.reuse ;  /* 0x0000000b93937220 */ /* 0x080fe20000400000 */
[-C--:B------:R-:W-:Y:S01]  /*6c50*/  FMUL R148, R148, R11.reuse ;  /* 0x0000000b94947220 */ /* 0x080fe20000400000 */
[----:B------:R-:W-:Y:S01]  /*6c60*/  ISETP.GE.AND P1, PT, R31, 0x9, PT ;  /* 0x000000091f00780c */ /* 0x000fe20003f26270 */
[-C--:B------:R-:W-:Y:S01]  /*6c70*/  FMUL R146, R146, R11.reuse ;  /* 0x0000000b92927220 */ /* 0x080fe20000400000 */
[C---:B------:R-:W-:Y:S01]  /*6c80*/  ISETP.LT.OR P5, PT, R6.reuse, 0x1, !P2 ;  /* 0x000000010600780c */ /* 0x040fe200057a1670 */
[-C--:B------:R-:W-:Y:S01]  /*6c90*/  FMUL R145, R145, R11.reuse ;  /* 0x0000000b91917220 */ /* 0x080fe20000400000 */
[----:B------:R-:W-:Y:S01]  /*6ca0*/  ISETP.LT.OR P4, PT, R6, 0x2, !P2 ;  /* 0x000000020600780c */ /* 0x000fe20005781670 */
[----:B------:R-:W-:Y:S01]  /*6cb0*/  FMUL R143, R143, R11 ;  /* 0x0000000b8f8f7220 */ /* 0x000fe20000400000 */
[----:B------:R-:W-:Y:S01]  /*6cc0*/  F2FP.SATFINITE.E5M2.F32.PACK_AB_MERGE_C R147, RZ, R147, RZ ;  /* 0x00000093ff93723e */ /* 0x000fe200048060ff */
[-C--:B------:R-:W-:Y:S01]  /*6cd0*/  FMUL R144, R144, R11.reuse ;  /* 0x0000000b90907220 */ /* 0x080fe20000400000 */
[----:B------:R-:W-:Y:S01]  /*6ce0*/  F2FP.SATFINITE.E5M2.F32.PACK_AB_MERGE_C R5, RZ, R148, RZ ;  /* 0x00000094ff05723e */ /* 0x000fe200048060ff */
[-C--:B------:R-:W-:Y:S01]  /*6cf0*/  FMUL R141, R141, R11.reuse ;  /* 0x0000000b8d8d7220 */ /* 0x080fe20000400000 */
[----:B------:R-:W-:Y:S01]  /*6d00*/  ISETP.LT.OR P6, PT, R6, 0x9, !P2 ;  /* 0x000000090600780c */ /* 0x000fe200057c1670 */
[-C--:B------:R-:W-:Y:S01]  /*6d10*/  FMUL R142, R142, R11.reuse ;  /* 0x0000000b8e8e7220 */ /* 0x080fe20000400000 */
[----:B------:R-:W-:Y:S01]  /*6d20*/  F2FP.SATFINITE.E5M2.F32.PACK_AB_MERGE_C R25, RZ, R146, RZ ;  /* 0x00000092ff19723e */ /* 0x000fe200048060ff */
[----:B------:R-:W-:Y:S01]  /*6d30*/  FMUL R140, R140, R11 ;  /* 0x0000000b8c8c7220 */ /* 0x000fe20000400000 */
[----:B------:R-:W-:Y:S01]  /*6d40*/  F2FP.SATFINITE.E5M2.F32.PACK_AB_MERGE_C R145, RZ, R145, RZ ;  /* 0x00000091ff91723e */ /* 0x000fe200048060ff */
[----:B------:R-:W-:Y:S01]  /*6d50*/  @!P5 STG.E.U8 desc[UR14][R20.64], R147 ;  /* 0x000000931400d986 */ /* 0x000fe2000c10110e */
[C---:B------:R-:W-:Y:S01]  /*6d60*/  ISETP.LT.OR P5, PT, R6.reuse, 0x2, !P1 ;  /* 0x000000020600780c */ /* 0x040fe20004fa1670 */
[----:B------:R-:W-:Y:S01]  /*6d70*/  FMUL R139, R139, R11 ;  /* 0x0000000b8b8b7220 */ /* 0x000fe20000400000 */
[----:B------:R-:W-:Y:S01]  /*6d80*/  F2FP.SATFINITE.E5M2.F32.PACK_AB_MERGE_C R143, RZ, R143, RZ ;  /* 0x0000008fff8f723e */ /* 0x000fe200048060ff */
[----:B------:R0:W-:Y:S01]  /*6d90*/  @!P4 STG.E.U8 desc[UR14][R20.64+0x1], R5 ;  /* 0x000001051400c986 */ /* 0x0001e2000c10110e */
[----:B------:R-:W-:Y:S01]  /*6da0*/  ISETP.LT.OR P4, PT, R6, 0x1, !P1 ;  /* 0x000000010600780c */ /* 0x000fe20004f81670 */
[----:B------:R-:W-:Y:S01]  /*6db0*/  FMUL R137, R137, R11 ;  /* 0x0000000b89897220 */ /* 0x000fe20000400000 */
[----:B------:R-:W-:Y:S01]  /*6dc0*/  F2FP.SATFINITE.E5M2.F32.PACK_AB_MERGE_C R141, RZ, R141, RZ ;  /* 0x0000008dff8d723e */ /* 0x000fe200048060ff */
[-C--:B------:R-:W-:Y:S01]  /*6dd0*/  FMUL R138, R138, R11.reuse ;  /* 0x0000000b8a8a7220 */ /* 0x080fe20000400000 */
[----:B------:R-:W-:Y:S01]  /*6de0*/  F2FP.SATFINITE.E5M2.F32.PACK_AB_MERGE_C R27, RZ, R142, RZ ;  /* 0x0000008eff1b723e */ /* 0x000fe200048060ff */
[----:B------:R-:W-:Y:S01]  /*6df0*/  FMUL R135, R135, R11 ;  /* 0x0000000b87877220 */ /* 0x000fe20000400000 */
[----:B------:R-:W-:Y:S01]  /*6e00*/  F2FP.SATFINITE.E5M2.F32.PACK_AB_MERGE_C R139, RZ, R139, RZ ;  /* 0x0000008bff8b723e */ /* 0x000fe200048060ff */
[----:B------:R-:W-:Y:S01]  /*6e10*/  FMUL R136, R136, R11 ;  /* 0x0000000b88887220 */ /* 0x000fe20000400000 */
[----:B------:R-:W-:Y:S01]  /*6e20*/  F2FP.SATFINITE.E5M2.F32.PACK_AB_MERGE_C R137, RZ, R137, RZ ;  /* 0x00000089ff89723e */ /* 0x000fe200048060ff */
[----:B------:R1:W-:Y:S01]  /*6e30*/  @!P5 STG.E.U8 desc[UR14][R18.64+0x1], R25 ;  /* 0x000001191200d986 */ /* 0x0003e2000c10110e */
[----:B------:R-:W-:Y:S01]  /*6e40*/  ISETP.LT.OR P5, PT, R6, 0xa, !P2 ;  /* 0x0000000a0600780c */ /* 0x000fe200057a1670 */
[-C--:B------:R-:W-:Y:S01]  /*6e50*/  FMUL R134, R134, R11.reuse ;  /* 0x0000000b86867220 */ /* 0x080fe20000400000 */
[----:B0-----:R-:W-:Y:S01]  /*6e60*/  F2FP.SATFINITE.E5M2.F32.PACK_AB_MERGE_C R5, RZ, R144, RZ ;  /* 0x00000090ff05723e */ /* 0x001fe200048060ff */
[----:B------:R-:W-:Y:S01]  /*6e70*/  @!P4 STG.E.U8 desc[UR14][R18.64], R145 ;  /* 0x000000911200c986 */ /* 0x000fe2000c10110e */
[C---:B------:R-:W-:Y:S01]  /*6e80*/  ISETP.LT.OR P4, PT, R6.reuse, 0x9, !P1 ;  /* 0x000000090600780c */ /* 0x040fe20004f81670 */
[----:B------:R-:W-:Y:S01]  /*6e90*/  FMUL R133, R133, R11 ;  /* 0x0000000b85857220 */ /* 0x000fe20000400000 */
[----:B------:R-:W-:Y:S01]  /*6ea0*/  F2FP.SATFINITE.E5M2.F32.PACK_AB_MERGE_C R135, RZ, R135, RZ ;  /* 0x00000087ff87723e */ /* 0x000fe200048060ff */
[----:B------:R-:W-:Y:S01]  /*6eb0*/  @!P6 STG.E.U8 desc[UR14][R20.64+0x8], R143 ;  /* 0x0000088f1400e986 */ /* 0x000fe2000c10110e */
[----:B------:R-:W-:Y:S01]  /*6ec0*/  ISETP.LT.OR P6, PT, R6, 0xa, !P1 ;  /* 0x0000000a0600780c */ /* 0x000fe20004fc1670 */
[----:B------:R-:W-:Y:S01]  /*6ed0*/  FMUL R131, R131, R11 ;  /* 0x0000000b83837220 */ /* 0x000fe20000400000 */
[----:B------:R-:W-:Y:S01]  /*6ee0*/  F2FP.SATFINITE.E5M2.F32.PACK_AB_MERGE_C R133, RZ, R133, RZ ;  /* 0x00000085ff85723e */ /* 0x000fe200048060ff */
[-C--:B------:R-:W-:Y:S01]  /*6ef0*/  FMUL R132, R132, R11.reuse ;  /* 0x0000000b84847220 */ /* 0x080fe20000400000 */
[----:B-1----:R-:W-:Y:S01]  /*6f00*/  F2FP.SATFINITE.E5M2.F32.PACK_AB_MERGE_C R25, RZ, R140, RZ ;  /* 0x0000008cff19723e */ /* 0x002fe200048060ff */
[----:B------:R0:W-:Y:S01]  /*6f10*/  @!P5 STG.E.U8 desc[UR14][R20.64+0x9], R5 ;  /* 0x000009051400d986 */ /* 0x0001e2000c10110e */
[C---:B------:R-:W-:Y:S01]  /*6f20*/  ISETP.LT.OR P5, PT, R6.reuse, 0x12, !P2 ;  /* 0x000000120600780c */ /* 0x040fe200057a1670 */
[----:B------:R-:W-:Y:S01]  /*6f30*/  FMUL R129, R129, R11 ;  /* 0x0000000b81817220 */ /* 0x000fe20000400000 */
[----:B------:R-:W-:Y:S01]  /*6f40*/  F2FP.SATFINITE.E5M2.F32.PACK_AB_MERGE_C R131, RZ, R131, RZ ;  /* 0x00000083ff83723e */ /* 0x000fe200048060ff */
[----:B------:R-:W-:Y:S01]  /*6f50*/  @!P4 STG.E.U8 desc[UR14][R18.64+0x8], R141 ;  /* 0x0000088d1200c986 */ /* 0x000fe2000c10110e */
[----:B------:R-:W-:Y:S01]  /*6f60*/  ISETP.LT.OR P4, PT, R6, 0x11, !P2 ;  /* 0x000000110600780c */ /* 0x000fe20005781670 */
[----:B------:R-:W-:Y:S01]  /*6f70*/  FMUL R130, R130, R11 ;  /* 0x0000000b82827220 */ /* 0x000fe20000400000 */
[----:B------:R-:W-:Y:S01]  /*6f80*/  F2FP.SATFINITE.E5M2.F32.PACK_AB_MERGE_C R129, RZ, R129, RZ ;  /* 0x00000081ff81723e */ /* 0x000fe200048060ff */
[----:B------:R1:W-:Y:S01]  /*6f90*/  @!P6 STG.E.U8 desc[UR14][R18.64+0x9], R27 ;  /* 0x0000091b1200e986 */ /* 0x0003e2000c10110e */
[----:B------:R-:W-:Y:S01]  /*6fa0*/  ISETP.LT.OR P6, PT, R6, 0x11, !P1 ;  /* 0x000000110600780c */ /* 0x000fe20004fc1670 */
[-C--:B------:R-:W-:Y:S01]  /*6fb0*/  FMUL R128, R128, R11.reuse ;  /* 0x0000000b80807220 */ /* 0x080fe20000400000 */
[-C--:B------:R-:W-:Y:S01]  /*6fc0*/  FMUL R127, R127, R11.reuse ;  /* 0x0000000b7f7f7220 */ /* 0x080fe20000400000 */
[----:B0-----:R-:W-:Y:S01]  /*6fd0*/  F2FP.SATFINITE.E5M2.F32.PACK_AB_MERGE_C R5, RZ, R138, RZ ;  /* 0x0000008aff05723e */ /* 0x001fe200048060ff */
[-C--:B------:R-:W-:Y:S01]  /*6fe0*/  FMUL R125, R125, R11.reuse ;  /* 0x0000000b7d7d7220 */ /* 0x080fe20000400000 */
[----:B------:R0:W-:Y:S01]  /*6ff0*/  @!P5 STG.E.U8 desc[UR14][R20.64+0x11], R25 ;  /* 0x000011191400d986 */ /* 0x0001e2000c10110e */
[----:B------:R-:W-:Y:S01]  /*7000*/  ISETP.LT.OR P5, PT, R6, 0x12, !P1 ;  /* 0x000000120600780c */ /* 0x000fe20004fa1670 */
[----:B------:R-:W-:Y:S01]  /*7010*/  FMUL R126, R126, R11 ;  /* 0x0000000b7e7e7220 */ /* 0x000fe20000400000 */
[----:B------:R-:W-:Y:S01]  /*7020*/  F2FP.SATFINITE.E5M2.F32.PACK_AB_MERGE_C R127, RZ, R127, RZ ;  /* 0x0000007fff7f723e */ /* 0x000fe200048060ff */
[----:B------:R-:W-:Y:S01]  /*7030*/  @!P4 STG.E.U8 desc[UR14][R20.64+0x10], R139 ;  /* 0x0000108b1400c986 */ /* 0x000fe2000c10110e */
[C---:B------:R-:W-:Y:S01]  /*7040*/  ISETP.LT.OR P4, PT, R6.reuse, 0x19, !P2 ;  /* 0x000000190600780c */ /* 0x040fe20005781670 */
[-C--:B------:R-:W-:Y:S01]  /*7050*/  FMUL R123, R123, R11.reuse ;  /* 0x0000000b7b7b7220 */ /* 0x080fe20000400000 */
[----:B-1----:R-:W-:Y:S01]  /*7060*/  F2FP.SATFINITE.E5M2.F32.PACK_AB_MERGE_C R27, RZ, R136, RZ ;  /* 0x00000088ff1b723e */ /* 0x002fe200048060ff */
[----:B------:R-:W-:Y:S01]  /*7070*/  @!P6 STG.E.U8 desc[UR14][R18.64+0x10], R137 ;  /* 0x000010891200e986 */ /* 0x000fe2000c10110e */
[----:B------:R-:W-:Y:S01]  /*7080*/  ISETP.LT.OR P6, PT, R6, 0x1a, !P2 ;  /* 0x0000001a0600780c */ /* 0x000fe200057c1670 */
[----:B------:R-:W-:Y:S01]  /*7090*/  FMUL R124, R124, R11 ;  /* 0x0000000b7c7c7220 */ /* 0x000fe20000400000 */
[----:B------:R-:W-:Y:S01]  /*70a0*/  F2FP.SATFINITE.E5M2.F32.PACK_AB_MERGE_C R125, RZ, R125, RZ ;  /* 0x0000007dff7d723e */ /* 0x000fe200048060ff */
[-C--:B------:R-:W-:Y:S01]  /*70b0*/  FMUL R122, R122, R11.reuse ;  /* 0x0000000b7a7a7220 */ /* 0x080fe20000400000 */
[----:B0-----:R-:W-:Y:S01]  /*70c0*/  F2FP.SATFINITE.E5M2.F32.PACK_AB_MERGE_C R25, RZ, R134, RZ ;  /* 0x00000086ff19723e */ /* 0x001fe200048060ff */
[----:B------:R0:W-:Y:S01]  /*70d0*/  @!P5 STG.E.U8 desc[UR14][R18.64+0x11], R5 ;  /* 0x000011051200d986 */ /* 0x0001e2000c10110e */
[C---:B------:R-:W-:Y:S01]  /*70e0*/  ISETP.LT.OR P5, PT, R6.reuse, 0x1a, !P1 ;  /* 0x0000001a0600780c */ /* 0x040fe20004fa1670 */
        /* <DEDUP_REMOVED lines=11> */
[----:B0-----:R-:W-:Y:S01]  /*71a0*/  F2FP.SATFINITE.E5M2.F32.PACK_AB_MERGE_C R5, RZ, R132, RZ ;  /* 0x00000084ff05723e */ /* 0x001fe200048060ff */
[----:B------:R0:W-:Y:S01]  /*71b0*/  @!P5 STG.E.U8 desc[UR14][R18.64+0x19], R25 ;  /* 0x000019191200d986 */ /* 0x0001e2000c10110e */
[----:B------:R-:W-:Y:S01]  /*71c0*/  ISETP.LT.OR P5, PT, R6, 0x22, !P2 ;  /* 0x000000220600780c */ /* 0x000fe200057a1670 */
[----:B------:R-:W-:Y:S01]  /*71d0*/  FMUL R118, R118, R11 ;  /* 0x0000000b76767220 */ /* 0x000fe20000400000 */
[----:B------:R-:W-:Y:S01]  /*71e0*/  F2FP.SATFINITE.E5M2.F32.PACK_AB_MERGE_C R117, RZ, R117, RZ ;  /* 0x00000075ff75723e */ /* 0x000fe200048060ff */
[----:B------:R-:W-:Y:S01]  /*71f0*/  @!P4 STG.E.U8 desc[UR14][R18.64+0x18], R133 ;  /* 0x000018851200c986 */ /* 0x000fe2000c10110e */
[----:B------:R-:W-:Y:S01]  /*7200*/  ISETP.LT.OR P4, PT, R6, 0x21, !P1 ;  /* 0x000000210600780c */ /* 0x000fe20004f81670 */
[-C--:B------:R-:W-:Y:S01]  /*7210*/  FMUL R116, R116, R11.reuse ;  /* 0x0000000b74747220 */ /* 0x080fe20000400000 */
[----:B-1----:R-:W-:Y:S01]  /*7220*/  F2FP.SATFINITE.E5M2.F32.PACK_AB_MERGE_C R27, RZ, R130, RZ ;  /* 0x00000082ff1b723e */ /* 0x002fe200048060ff */
[----:B------:R-:W-:Y:S01]  /*7230*/  @!P6 STG.E.U8 desc[UR14][R20.64+0x20], R131 ;  /* 0x000020831400e986 */ /* 0x000fe2000c10110e */
[----:B------:R-:W-:Y:S01]  /*7240*/  ISETP.LT.OR P6, PT, R6, 0x22, !P1 ;  /* 0x000000220600780c */ /* 0x000fe20004fc1670 */
[-C--:B------:R-:W-:Y:S01]  /*7250*/  FMUL R115, R115, R11.reuse ;  /* 0x0000000b73737220 */ /* 0x080fe20000400000 */
[-C--:B------:R-:W-:Y:S01]  /*7260*/  FMUL R113, R113, R11.reuse ;  /* 0x0000000b71717220 */ /* 0x080fe20000400000 */
[----:B0-----:R-:W-:Y:S01]  /*7270*/  F2FP.SATFINITE.E5M2.F32.PACK_AB_MERGE_C R25, RZ, R128, RZ ;  /* 0x00000080ff19723e */ /* 0x001fe200048060ff */
[-C--:B------:R-:W-:Y:S01]  /*7280*/  FMUL R114, R114, R11.reuse ;  /* 0x0000000b72727220 */ /* 0x080fe20000400000 */
        /* <DEDUP_REMOVED lines=33> */
[C---:B------:R-:W-:Y:S01]  /*74a0*/  ISETP.LT.OR P4, PT, R6.reuse, 0x31, !P1 ;  /* 0x000000310600780c */ /* 0x040fe20004f81670 */
[-C--:B------:R-:W-:Y:S01]  /*74b0*/  FMUL R103, R103, R11.reuse ;  /* 0x0000000b67677220 */ /* 0x080fe20000400000 */
[-C--:B------:R-:W-:Y:S01]  /*74c0*/  FMUL R101, R101, R11.reuse ;  /* 0x0000000b65657220 */ /* 0x080fe20000400000 */
        /* <DEDUP_REMOVED lines=15> */
[C---:B------:R-:W-:Y:S01]  /*75c0*/  ISETP.LT.OR P6, PT, R6.reuse, 0x3a, !P1 ;  /* 0x0000003a0600780c */ /* 0x040fe20004fc1670 */
        /* <DEDUP_REMOVED lines=20> */
[-C--:B------:R-:W-:Y:S01]  /*7710*/  FMUL R92, R92, R11.reuse ;  /* 0x0000000b5c5c7220 */ /* 0x080fe20000400000 */
[-C--:B------:R-:W-:Y:S01]  /*7720*/  FMUL R89, R89, R11.reuse ;  /* 0x0000000b59597220 */ /* 0x080fe20000400000 */
        /* <DEDUP_REMOVED lines=19> */
[----:B------:R-:W-:-:S02]  /*7860*/  ISETP.LT.OR P6, PT, R6, 0x51, !P2 ;  /* 0x000000510600780c */ /* 0x000fc400057c1670 */
[----:B------:R-:W-:Y:S02]  /*7870*/  F2FP.SATFINITE.E5M2.F32.PACK_AB_MERGE_C R23, RZ, R23, RZ ;  /* 0x00000017ff17723e */ /* 0x000fe400048060ff */
[----:B0-----:R-:W-:Y:S01]  /*7880*/  F2FP.SATFINITE.E5M2.F32.PACK_AB_MERGE_C R5, RZ, R108, RZ ;  /* 0x0000006cff05723e */ /* 0x001fe200048060ff */
[----:B------:R0:W-:Y:S01]  /*7890*/  @!P5 STG.E.U8 desc[UR14][R18.64+0x49], R25 ;  /* 0x000049191200d986 */ /* 0x0001e2000c10110e */
[----:B------:R-:W-:-:S03]  /*78a0*/  ISETP.LT.OR P5, PT, R6, 0x52, !P2 ;  /* 0x000000520600780c */ /* 0x000fc600057a1670 */
[----:B------:R-:W-:Y:S01]  /*78b0*/  @!P4 STG.E.U8 desc[UR14][R18.64+0x48], R109 ;  /* 0x0000486d1200c986 */ /* 0x000fe2000c10110e */
[C---:B------:R-:W-:Y:S02]  /*78c0*/  ISETP.LT.OR P4, PT, R6.reuse, 0x51, !P1 ;  /* 0x000000510600780c */ /* 0x040fe40004f81670 */
[----:B-1----:R-:W-:Y:S01]  /*78d0*/  F2FP.SATFINITE.E5M2.F32.PACK_AB_MERGE_C R27, RZ, R106, RZ ;  /* 0x0000006aff1b723e */ /* 0x002fe200048060ff */
[----:B------:R-:W-:Y:S01]  /*78e0*/  @!P6 STG.E.U8 desc[UR14][R20.64+0x50], R107 ;  /* 0x0000506b1400e986 */ /* 0x000fe2000c10110e */
[----:B------:R-:W-:Y:S02]  /*78f0*/  ISETP.LT.OR P6, PT, R6, 0x52, !P1 ;  /* 0x000000520600780c */ /* 0x000fe40004fc1670 */
[----:B0-----:R-:W-:-:S03]  /*7900*/  F2FP.SATFINITE.E5M2.F32.PACK_AB_MERGE_C R25, RZ, R104, RZ ;  /* 0x00000068ff19723e */ /* 0x001fc600048060ff */
[----:B------:R0:W-:Y:S01]  /*7910*/  @!P5 STG.E.U8 desc[UR14][R20.64+0x51], R5 ;  /* 0x000051051400d986 */ /* 0x0001e2000c10110e */
[----:B------:R-:W-:-:S03]  /*7920*/  ISETP.LT.OR P5, PT, R6, 0x5a, !P2 ;  /* 0x0000005a0600780c */ /* 0x000fc600057a1670 */
[----:B------:R-:W-:Y:S01]  /*7930*/  @!P4 STG.E.U8 desc[UR14][R18.64+0x50], R105 ;  /* 0x000050691200c986 */ /* 0x000fe2000c10110e */
[----:B------:R-:W-:-:S03]  /*7940*/  ISETP.LT.OR P4, PT, R6, 0x59, !P2 ;  /* 0x000000590600780c */ /* 0x000fc60005781670 */
[----:B------:R1:W-:Y:S01]  /*7950*/  @!P6 STG.E.U8 desc[UR14][R18.64+0x51], R27 ;  /* 0x0000511b1200e986 */ /* 0x0003e2000c10110e */
[----:B------:R-:W-:Y:S02]  /*7960*/  ISETP.LT.OR P6, PT, R6, 0x59, !P1 ;  /* 0x000000590600780c */ /* 0x000fe40004fc1670 */
[----:B0-----:R-:W-:-:S03]  /*7970*/  F2FP.SATFINITE.E5M2.F32.PACK_AB_MERGE_C R5, RZ, R102, RZ ;  /* 0x00000066ff05723e */ /* 0x001fc600048060ff */
        /* <DEDUP_REMOVED lines=31> */
[C---:B------:R-:W-:Y:S02]  /*7b70*/  ISETP.LT.OR P5, PT, R6.reuse, 0x79, !P2 ;  /* 0x000000790600780c */ /* 0x040fe400057a1670 */
[C---:B------:R-:W-:Y:S01]  /*7b80*/  ISETP.LT.OR P2, PT, R6.reuse, 0x7a, !P2 ;  /* 0x0000007a0600780c */ /* 0x040fe20005741670 */
[----:B------:R2:W-:Y:S01]  /*7b90*/  @!P4 STG.E.U8 desc[UR14][R20.64+0x70], R91 ;  /* 0x0000705b1400c986 */ /* 0x0005e2000c10110e */
[C---:B------:R-:W-:Y:S02]  /*7ba0*/  ISETP.LT.OR P4, PT, R6.reuse, 0x72, !P1 ;  /* 0x000000720600780c */ /* 0x040fe40004f81670 */
[----:B-1----:R-:W-:Y:S01]  /*7bb0*/  F2FP.SATFINITE.E5M2.F32.PACK_AB_MERGE_C R27, RZ, R88, RZ ;  /* 0x00000058ff1b723e */ /* 0x002fe200048060ff */
[----:B------:R2:W-:Y:S01]  /*7bc0*/  @!P6 STG.E.U8 desc[UR14][R18.64+0x70], R89 ;  /* 0x000070591200e986 */ /* 0x0005e2000c10110e */
[C---:B------:R-:W-:Y:S02]  /*7bd0*/  ISETP.LT.OR P6, PT, R6.reuse, 0x79, !P1 ;  /* 0x000000790600780c */ /* 0x040fe40004fc1670 */
[----:B------:R-:W-:-:S02]  /*7be0*/  ISETP.LT.OR P1, PT, R6, 0x7a, !P1 ;  /* 0x0000007a0600780c */ /* 0x000fc40004f21670 */
[----:B0-----:R-:W-:-:S05]  /*7bf0*/  F2FP.SATFINITE.E5M2.F32.PACK_AB_MERGE_C R25, RZ, R22, RZ ;  /* 0x00000016ff19723e */ /* 0x001fca00048060ff */
[----:B------:R2:W-:Y:S04]  /*7c00*/  @!P4 STG.E.U8 desc[UR14][R18.64+0x71], R5 ;  /* 0x000071051200c986 */ /* 0x0005e8000c10110e */
[----:B------:R2:W-:Y:S04]  /*7c10*/  @!P5 STG.E.U8 desc[UR14][R20.64+0x78], R17 ;  /* 0x000078111400d986 */ /* 0x0005e8000c10110e */
[----:B------:R2:W-:Y:S04]  /*7c20*/  @!P2 STG.E.U8 desc[UR14][R20.64+0x79], R25 ;  /* 0x000079191400a986 */ /* 0x0005e8000c10110e */
[----:B------:R2:W-:Y:S04]  /*7c30*/  @!P6 STG.E.U8 desc[UR14][R18.64+0x78], R23 ;  /* 0x000078171200e986 */ /* 0x0005e8000c10110e */
[----:B------:R2:W-:Y:S02]  /*7c40*/  @!P1 STG.E.U8 desc[UR14][R18.64+0x79], R27 ;  /* 0x0000791b12009986 */ /* 0x0005e4000c10110e */
.L_x_170:
[----:B------:R-:W-:Y:S05]  /*7c50*/  BSYNC B0 ;  /* 0x0000000000007941 */ /* 0x000fea0003800000 */
.L_x_40:
[C---:B------:R-:W-:Y:S01]  /*7c60*/  LEA R2, P1, R8.reuse, R2, 0x1 ;  /* 0x0000000208027211 */ /* 0x040fe200078208ff */
[----:B------:R-:W-:Y:S01]  /*7c70*/  ULDC.64 UR6, c[0x0][0x650] ;  /* 0x0001940000067ab9 */ /* 0x000fe20000000a00 */
[----:B-----5:R-:W-:Y:S01]  /*7c80*/  IMAD.U32 R4, RZ, RZ, UR12 ;  /* 0x0000000cff047e24 */ /* 0x020fe2000f8e00ff */
[----:B--2---:R-:W-:Y:S01]  /*7c90*/  PRMT R17, RZ, 0x7610, R17 ;  /* 0x00007610ff117816 */ /* 0x004fe20000000011 */
[----:B------:R-:W-:Y:S01]  /*7ca0*/  IMAD.MOV.U32 R6, RZ, RZ, -0x1 ;  /* 0xffffffffff067424 */ /* 0x000fe200078e00ff */
[----:B------:R-:W-:Y:S01]  /*7cb0*/  LEA.HI.X R3, R8, R3, R0, 0x1, P1 ;  /* 0x0000000308037211 */ /* 0x000fe200008f0c00 */
[----:B------:R2:W-:Y:S01]  /*7cc0*/  SYNCS.ARRIVE.TRANS64.A1T0 RZ, [R4+UR22], RZ ;  /* 0x000000ff04ff79a7 */ /* 0x0005e20008100016 */
[----:B------:R-:W-:Y:S01]  /*7cd0*/  ISETP.GE.U32.AND P1, PT, R2, UR6, PT ;  /* 0x0000000602007c0c */ /* 0x000fe2000bf26070 */
[----:B0-----:R-:W-:-:S03]  /*7ce0*/  IMAD.MOV.U32 R5, RZ, RZ, -0x1 ;  /* 0xffffffffff057424 */ /* 0x001fc600078e00ff */
[----:B------:R-:W-:Y:S01]  /*7cf0*/  ISETP.GE.U32.AND.EX P1, PT, R3, UR7, PT, P1 ;  /* 0x0000000703007c0c */ /* 0x000fe2000bf26110 */
[----:B--2---:R-:W-:-:S12]  /*7d00*/  IMAD.MOV.U32 R4, RZ, RZ, -0x1 ;  /* 0xffffffffff047424 */ /* 0x004fd800078e00ff */
[----:B------:R-:W-:Y:S05]  /*7d10*/  @P1 BRA `(.L_x_171) ;  /* 0x0000000400601947 */ /* 0x000fea0003800000 */
[----:B------:R-:W0:Y:S01]  /*7d20*/  S2R R28, SR_CTAID.X ;  /* 0x00000000001c7919 */ /* 0x000e220000002500 */
[----:B------:R-:W2:Y:S01]  /*7d30*/  LDC.64 R22, c[0x0][0x628] ;  /* 0x00018a00ff167b82 */ /* 0x000ea20000000a00 */
[----:B------:R-:W-:Y:S01]  /*7d40*/  ULDC UR6, c[0x0][0x150] ;  /* 0x0000540000067ab9 */ /* 0x000fe20000000800 */
[----:B-1--4-:R-:W-:Y:S01]  /*7d50*/  IMAD.MOV.U32 R20, RZ, RZ, R2 ;  /* 0x000000ffff147224 */ /* 0x012fe200078e0002 */
[----:B------:R-:W1:Y:S01]  /*7d60*/  S2R R30, SR_CTAID.Y ;  /* 0x00000000001e7919 */ /* 0x000e620000002600 */
[----:B------:R-:W-:-:S04]  /*7d70*/  IMAD.MOV.U32 R21, RZ, RZ, R3 ;  /* 0x000000ffff157224 */ /* 0x000fc800078e0003 */
[----:B------:R-:W4:Y:S08]  /*7d80*/  LDC R31, c[0x0][0x144] ;  /* 0x00005100ff1f7b82 */ /* 0x000f300000000800 */
[----:B------:R-:W1:Y:S08]  /*7d90*/  LDC R6, c[0x0][0x630] ;  /* 0x00018c00ff067b82 */ /* 0x000e700000000800 */
[----:B------:R-:W1:Y:S01]  /*7da0*/  LDC.64 R26, c[0x0][0x620] ;  /* 0x00018800ff1a7b82 */ /* 0x000e620000000a00 */
[----:B--2---:R-:W-:-:S04]  /*7db0*/  ISETP.NE.U32.AND P1, PT, R22, RZ, PT ;  /* 0x000000ff1600720c */ /* 0x004fc80003f25070 */
[----:B------:R-:W-:Y:S02]  /*7dc0*/  ISETP.NE.AND.EX P1, PT, R23, RZ, PT, P1 ;  /* 0x000000ff1700720c */ /* 0x000fe40003f25310 */
[----:B0-----:R-:W-:-:S05]  /*7dd0*/  I2FP.F32.U32 R4, R28 ;  /* 0x0000001c00047245 */ /* 0x001fca0000201000 */
[----:B------:R-:W-:-:S04]  /*7de0*/  FMUL R4, R4, UR6 ;  /* 0x0000000604047c20 */ /* 0x000fc80008400000 */
[----:B------:R0:W2:Y:S02]  /*7df0*/  F2I.U32.TRUNC.NTZ R29, R4 ;  /* 0x00000004001d7305 */ /* 0x0000a4000020f000 */
[----:B----4-:R-:W-:Y:S05]  /*7e00*/  @!P1 BRA `(.L_x_172) ;  /* 0x0000000000289947 */ /* 0x010fea0003800000 */
[----:B------:R-:W4:Y:S02]  /*7e10*/  LDC R5, c[0x0][0x634] ;  /* 0x00018d00ff057b82 */ /* 0x000f240000000800 */
[----:B----4-:R-:W-:-:S05]  /*7e20*/  IADD3 R17, P1, R2, R5, RZ ;  /* 0x0000000502117210 */ /* 0x010fca0007f3e0ff */
[----:B---3--:R-:W-:-:S04]  /*7e30*/  IMAD.X R25, RZ, RZ, R3, P1 ;  /* 0x000000ffff197224 */ /* 0x008fc800008e0603 */
[----:B0-----:R-:W-:-:S04]  /*7e40*/  IMAD.WIDE.U32 R4, R25, R22, RZ ;  /* 0x0000001619047225 */ /* 0x001fc800078e00ff */
[----:B------:R-:W-:-:S04]  /*7e50*/  IMAD.WIDE.U32 R18, P1, R17, R23, R4 ;  /* 0x0000001711127225 */ /* 0x000fc80007820004 */
[----:B------:R-:W-:-:S04]  /*7e60*/  IMAD.WIDE.U32 R4, R17, R22, RZ ;  /* 0x0000001611047225 */ /* 0x000fc800078e00ff */
[----:B------:R-:W-:Y:S01]  /*7e70*/  IMAD.X R21, RZ, RZ, RZ, P1 ;  /* 0x000000ffff157224 */ /* 0x000fe200008e06ff */
[----:B------:R-:W-:Y:S01]  /*7e80*/  IADD3 RZ, P1, R5, R18, RZ ;  /* 0x0000001205ff7210 */ /* 0x000fe20007f3e0ff */
[----:B------:R-:W-:-:S04]  /*7e90*/  IMAD.MOV.U32 R20, RZ, RZ, R19 ;  /* 0x000000ffff147224 */ /* 0x000fc800078e0013 */
[----:B------:R-:W-:-:S08]  /*7ea0*/  IMAD.WIDE.U32.X R20, R25, R23, R20, P1 ;  /* 0x0000001719147225 */ /* 0x000fd000008e0414 */
.L_x_172:
[----:B------:R-:W4:Y:S01]  /*7eb0*/  LDC.64 R34, c[0x0][0x640] ;  /* 0x00019000ff227b82 */ /* 0x000f220000000a00 */
[-C--:B-1-3--:R-:W-:Y:S01]  /*7ec0*/  SHF.R.U64 R24, R20, R6.reuse, R21 ;  /* 0x0000000614187219 */ /* 0x08afe20000001215 */
[----:B--2---:R-:W-:Y:S01]  /*7ed0*/  IMAD.MOV R29, RZ, RZ, -R29 ;  /* 0x000000ffff1d7224 */ /* 0x004fe200078e0a1d */
[----:B0-----:R-:W-:Y:S01]  /*7ee0*/  SHF.R.U32.HI R4, RZ, R6, R21 ;  /* 0x00000006ff047219 */ /* 0x001fe20000011615 */
[----:B------:R-:W-:Y:S01]  /*7ef0*/  ULDC UR6, c[0x0][0x154] ;  /* 0x0000550000067ab9 */ /* 0x000fe20000000800 */
[----:B------:R-:W-:Y:S01]  /*7f00*/  IADD3 R17, P1, RZ, -R24, RZ ;  /* 0x80000018ff117210 */ /* 0x000fe20007f3e0ff */
[----:B------:R-:W-:Y:S02]  /*7f10*/  IMAD R29, R31, R29, R28 ;  /* 0x0000001d1f1d7224 */ /* 0x000fe400078e021c */
[----:B------:R-:W0:Y:S01]  /*7f20*/  LDC R18, c[0x0][0x618] ;  /* 0x00018600ff127b82 */ /* 0x000e220000000800 */
[----:B------:R-:W-:Y:S02]  /*7f30*/  IMAD.MOV.U32 R19, RZ, RZ, -0x1 ;  /* 0xffffffffff137424 */ /* 0x000fe400078e00ff */
[----:B------:R-:W-:-:S02]  /*7f40*/  IMAD.X R5, RZ, RZ, ~R4, P1 ;  /* 0x000000ffff057224 */ /* 0x000fc400008e0e04 */
[----:B------:R-:W-:Y:S02]  /*7f50*/  IMAD.MOV.U32 R21, RZ, RZ, 0x1 ;  /* 0x00000001ff157424 */ /* 0x000fe400078e00ff */
[-C--:B------:R-:W-:Y:S01]  /*7f60*/  IMAD R6, R5, R26.reuse, RZ ;  /* 0x0000001a05067224 */ /* 0x080fe200078e02ff */
[----:B------:R-:W1:Y:S01]  /*7f70*/  LDC R20, c[0x0][0x608] ;  /* 0x00018200ff147b82 */ /* 0x000e620000000800 */
[----:B------:R-:W-:-:S04]  /*7f80*/  IMAD.WIDE.U32 R4, R17, R26, R2 ;  /* 0x0000001a11047225 */ /* 0x000fc800078e0002 */
[----:B------:R-:W-:Y:S01]  /*7f90*/  IMAD R17, R17, R27, R6 ;  /* 0x0000001b11117224 */ /* 0x000fe200078e0206 */
[----:B------:R-:W-:Y:S02]  /*7fa0*/  I2FP.F32.U32 R6, R30 ;  /* 0x0000001e00067245 */ /* 0x000fe40000201000 */
[----:B------:R-:W2:Y:S01]  /*7fb0*/  LDC R32, c[0x0][0x658] ;  /* 0x00019600ff207b82 */ /* 0x000ea20000000800 */
[----:B------:R-:W-:Y:S01]  /*7fc0*/  IMAD.IADD R5, R5, 0x1, R17 ;  /* 0x0000000105057824 */ /* 0x000fe200078e0211 */
[----:B----4-:R-:W-:Y:S01]  /*7fd0*/  ISETP.NE.U32.AND P1, PT, R34, RZ, PT ;  /* 0x000000ff2200720c */ /* 0x010fe20003f25070 */
[----:B------:R-:W-:-:S03]  /*7fe0*/  FMUL R17, R6, UR6 ;  /* 0x0000000606117c20 */ /* 0x000fc60008400000 */
[----:B------:R-:W-:Y:S01]  /*7ff0*/  ISETP.NE.AND.EX P1, PT, R35, RZ, PT, P1 ;  /* 0x000000ff2300720c */ /* 0x000fe20003f25310 */
[----:B------:R3:W4:Y:S01]  /*8000*/  F2I.U32.TRUNC.NTZ R25, R17 ;  /* 0x0000001100197305 */ /* 0x000722000020f000 */
[----:B------:R-:W3:Y:S01]  /*8010*/  LDC R27, c[0x0][0x148] ;  /* 0x00005200ff1b7b82 */ /* 0x000ee20000000800 */
[-CC-:B0-----:R-:W-:Y:S02]  /*8020*/  SHF.R.U64 R22, R4, R18.reuse, R5.reuse ;  /* 0x0000001204167219 */ /* 0x181fe40000001205 */
[----:B------:R-:W-:-:S05]  /*8030*/  SHF.R.U32.HI R5, RZ, R18, R5 ;  /* 0x00000012ff057219 */ /* 0x000fca0000011605 */
[----:B------:R-:W0:Y:S01]  /*8040*/  LDC R28, c[0x0][0x600] ;  /* 0x00018000ff1c7b82 */ /* 0x000e220000000800 */
[-CC-:B-1----:R-:W-:Y:S02]  /*8050*/  SHF.R.U64 R6, R22, R20.reuse, R5.reuse ;  /* 0x0000001416067219 */ /* 0x182fe40000001205 */
[----:B------:R-:W-:-:S05]  /*8060*/  SHF.R.U32.HI R5, RZ, R20, R5 ;  /* 0x00000014ff057219 */ /* 0x000fca0000011605 */
[----:B------:R-:W1:Y:S01]  /*8070*/  LDC R33, c[0x0][0x648] ;  /* 0x00019200ff217b82 */ /* 0x000e620000000800 */
[-CC-:B--2---:R-:W-:Y:S02]  /*8080*/  SHF.R.U64 R26, R6, R32.reuse, R5.reuse ;  /* 0x00000020061a7219 */ /* 0x184fe40000001205 */
[-C--:B------:R-:W-:Y:S02]  /*8090*/  SHF.L.U32 R19, R19, R32.reuse, RZ ;  /* 0x0000002013137219 */ /* 0x080fe400000006ff */
[-C--:B------:R-:W-:Y:S01]  /*80a0*/  SHF.R.U32.HI R5, RZ, R32.reuse, R5 ;  /* 0x00000020ff057219 */ /* 0x080fe20000011605 */
[----:B------:R-:W-:Y:S01]  /*80b0*/  IMAD.MOV.U32 R4, RZ, RZ, R26 ;  /* 0x000000ffff047224 */ /* 0x000fe200078e001a */
[----:B------:R-:W-:Y:S01]  /*80c0*/  SHF.L.U32 R32, R21, R32, RZ ;  /* 0x0000002015207219 */ /* 0x000fe200000006ff */
[----:B------:R-:W2:Y:S01]  /*80d0*/  LDC R36, c[0x0][0x638] ;  /* 0x00018e00ff247b82 */ /* 0x000ea20000000800 */
[----:B------:R-:W-:-:S07]  /*80e0*/  LOP3.LUT R31, RZ, R19, RZ, 0x33, !PT ;  /* 0x00000013ff1f7212 */ /* 0x000fce00078e33ff */
[----:B------:R-:W0:Y:S01]  /*80f0*/  LDC R37, c[0x0][0x610] ;  /* 0x00018400ff257b82 */ /* 0x000e220000000800 */
[----:B----4-:R-:W-:Y:S05]  /*8100*/  @!P1 BRA `(.L_x_173) ;  /* 0x0000000000289947 */ /* 0x010fea0003800000 */
[----:B---3--:R-:W3:Y:S02]  /*8110*/  LDC R17, c[0x0][0x64c] ;  /* 0x00019300ff117b82 */ /* 0x008ee40000000800 */
        /* <DEDUP_REMOVED lines=9> */
.L_x_173:
[----:B-1----:R-:W-:Y:S01]  /*81b0*/  SHF.R.U64 R4, R4, R33, R5 ;  /* 0x0000002104047219 */ /* 0x002fe20000001205 */
[----:B0-----:R-:W-:Y:S01]  /*81c0*/  VIADD R19, R28, 0xffffffff ;  /* 0xffffffff1c137836 */ /* 0x001fe20000000000 */
[----:B---3--:R-:W-:Y:S01]  /*81d0*/  LOP3.LUT R17, R6, R31, RZ, 0xc0, !PT ;  /* 0x0000001f06117212 */ /* 0x008fe200078ec0ff */
[----:B------:R-:W-:Y:S02]  /*81e0*/  IMAD.MOV R25, RZ, RZ, -R25 ;  /* 0x000000ffff197224 */ /* 0x000fe400078e0a19 */
[----:B------:R-:W-:Y:S01]  /*81f0*/  IMAD.MOV R5, RZ, RZ, -R4 ;  /* 0x000000ffff057224 */ /* 0x000fe200078e0a04 */
[----:B------:R-:W-:Y:S01]  /*8200*/  LOP3.LUT R19, R22, R19, RZ, 0xc0, !PT ;  /* 0x0000001316137212 */ /* 0x000fe200078ec0ff */
[----:B------:R-:W-:Y:S02]  /*8210*/  IMAD R6, R32, R4, R17 ;  /* 0x0000000420067224 */ /* 0x000fe400078e0211 */
[----:B------:R-:W-:Y:S02]  /*8220*/  @P3 IMAD R29, R27, R25, R30 ;  /* 0x000000191b1d3224 */ /* 0x000fe400078e021e */
[----:B--2---:R-:W-:-:S02]  /*8230*/  IMAD R4, R5, R36, R26 ;  /* 0x0000002405047224 */ /* 0x004fc400078e021a */
[----:B------:R-:W-:Y:S02]  /*8240*/  IMAD R6, R6, R37, R29 ;  /* 0x0000002506067224 */ /* 0x000fe400078e021d */
[----:B------:R-:W-:Y:S02]  /*8250*/  IMAD R19, R4, R28, R19 ;  /* 0x0000001c04137224 */ /* 0x000fe400078e0213 */
[----:B------:R-:W-:Y:S02]  /*8260*/  IMAD.MOV.U32 R17, RZ, RZ, 0x1 ;  /* 0x00000001ff117424 */ /* 0x000fe400078e00ff */
[----:B------:R-:W-:Y:S01]  /*8270*/  IMAD.MOV.U32 R4, RZ, RZ, R24 ;  /* 0x000000ffff047224 */ /* 0x000fe200078e0018 */
[----:B------:R-:W-:Y:S02]  /*8280*/  SEL R5, R19, R6, !P3 ;  /* 0x0000000613057207 */ /* 0x000fe40005800000 */
[----:B------:R-:W-:-:S07]  /*8290*/  SEL R6, R6, R19, !P3 ;  /* 0x0000001306067207 */ /* 0x000fce0005800000 */
.L_x_171:
[----:B------:R-:W-:Y:S02]  /*82a0*/  LOP3.LUT P1, RZ, R17, 0xff, RZ, 0xc0, !PT ;  /* 0x000000ff11ff7812 */ /* 0x000fe4000782c0ff */
[----:B------:R-:W-:-:S11]  /*82b0*/  LOP3.LUT R150, R150, 0x1, RZ, 0x3c, !PT ;  /* 0x0000000196967812 */ /* 0x000fd600078e3cff */
[----:B------:R-:W-:Y:S05]  /*82c0*/  @P1 BRA `(.L_x_174) ;  /* 0xffffff9000e81947 */ /* 0x000fea000383ffff */
[----:B------:R-:W-:Y:S05]  /*82d0*/  EXIT ;  /* 0x000000000000794d */ /* 0x000fea0003800000 */
.L_x_18:
[----:B------:R-:W-:-:S08]  /*82e0*/  ISETP.NE.AND P0, PT, R17, RZ, PT ;  /* 0x000000ff1100720c */ /* 0x000fd00003f05270 */
[----:B--23-5:R-:W0:-:S00]  /*82f0*/  USETMAXREG.DEALLOC.CTAPOOL 0x28 ;  /* 0x00000028000079c8 */ /* 0x02ce0000080e0500 */
[----:B------:R-:W-:Y:S05]  /*8300*/  @P0 EXIT ;  /* 0x000000000000094d */ /* 0x000fea0003800000 */
[----:B0-----:R-:W-:Y:S01]  /*8310*/  LOP3.LUT P0, RZ, R18, 0xff, RZ, 0xc0, !PT ;  /* 0x000000ff12ff7812 */ /* 0x001fe2000780c0ff */
[----:B------:R-:W-:Y:S02]  /*8320*/  IMAD.MOV.U32 R12, RZ, RZ, 0x1 ;  /* 0x00000001ff0c7424 */ /* 0x000fe400078e00ff */
[----:B------:R-:W-:-:S10]  /*8330*/  IMAD.MOV.U32 R13, RZ, RZ, RZ ;  /* 0x000000ffff0d7224 */ /* 0x000fd400078e00ff */
[----:B------:R-:W-:Y:S05]  /*8340*/  @!P0 BRA `(.L_x_175) ;  /* 0x0000000c00208947 */ /* 0x000fea0003800000 */
[----:B------:R-:W0:Y:S01]  /*8350*/  S2UR UR8, SR_CgaCtaId ;  /* 0x00000000000879c3 */ /* 0x000e220000008800 */
[----:B------:R-:W-:Y:S01]  /*8360*/  LOP3.LUT P0, RZ, R16, 0x1f, RZ, 0xc0, !PT ;  /* 0x0000001f10ff7812 */ /* 0x000fe2000780c0ff */
[----:B------:R-:W-:Y:S01]  /*8370*/  ULDC UR5, c[0x0][0x658] ;  /* 0x0001960000057ab9 */ /* 0x000fe20000000800 */
[----:B------:R-:W-:Y:S01]  /*8380*/  UMOV UR6, 0xffffffff ;  /* 0xffffffff00067882 */ /* 0x000fe20000000000 */
[----:B------:R-:W-:Y:S01]  /*8390*/  BSSY B0, `(.L_x_175) ;  /* 0x00000c3000007945 */ /* 0x000fe20003800000 */
[C---:B------:R-:W-:Y:S01]  /*83a0*/  ISETP.NE.AND P2, PT, R14.reuse, RZ, PT ;  /* 0x000000ff0e00720c */ /* 0x040fe20003f45270 */
[----:B------:R-:W-:Y:S01]  /*83b0*/  USHF.L.U32 UR6, UR6, UR5, URZ ;  /* 0x0000000506067299 */ /* 0x000fe2000800063f */
[----:B------:R-:W-:Y:S01]  /*83c0*/  ISETP.NE.OR P0, PT, R14, RZ, !P0 ;  /* 0x000000ff0e00720c */ /* 0x000fe20004705670 */
[----:B------:R-:W-:Y:S01]  /*83d0*/  IMAD.MOV.U32 R15, RZ, RZ, 0x1 ;  /* 0x00000001ff0f7424 */ /* 0x000fe200078e00ff */
[----:B------:R-:W-:Y:S01]  /*83e0*/  LOP3.LUT R14, R7, 0x2, RZ, 0xfc, !PT ;  /* 0x00000002070e7812 */ /* 0x000fe200078efcff */
[----:B------:R-:W-:Y:S01]  /*83f0*/  IMAD.MOV.U32 R12, RZ, RZ, 0x1 ;  /* 0x00000001ff0c7424 */ /* 0x000fe200078e00ff */
[----:B------:R-:W-:Y:S01]  /*8400*/  ULDC UR4, c[0x0][0x600] ;  /* 0x0001800000047ab9 */ /* 0x000fe20000000800 */
[----:B------:R-:W-:Y:S01]  /*8410*/  IMAD.MOV.U32 R13, RZ, RZ, RZ ;  /* 0x000000ffff0d7224 */ /* 0x000fe200078e00ff */
[----:B------:R-:W-:Y:S01]  /*8420*/  UMOV UR7, 0x1 ;  /* 0x0000000100077882 */ /* 0x000fe20000000000 */
[----:B------:R-:W-:-:S02]  /*8430*/  UIADD3 UR21, UR13, 0x1, URZ ;  /* 0x000000010d157890 */ /* 0x000fc4000fffe03f */
[----:B------:R-:W-:Y:S02]  /*8440*/  UIADD3 UR16, UR4, -0x1, URZ ;  /* 0xffffffff04107890 */ /* 0x000fe4000fffe03f */
[----:B------:R-:W-:Y:S02]  /*8450*/  USHF.L.U32 UR18, UR7, UR5, URZ ;  /* 0x0000000507127299 */ /* 0x000fe4000800063f */
[----:B------:R-:W-:Y:S01]  /*8460*/  ULOP3.LUT UR17, URZ, UR6, URZ, 0x33, !UPT ;  /* 0x000000063f117292 */ /* 0x000fe2000f8e333f */
[----:B------:R-:W-:Y:S01]  /*8470*/  ULDC.64 UR22, c[0x0][0x198] ;  /* 0x0000660000167ab9 */ /* 0x000fe20000000a00 */
[----:B0-----:R-:W-:-:S10]  /*8480*/  IMAD.U32 R17, RZ, RZ, UR8 ;  /* 0x00000008ff117e24 */ /* 0x001fd4000f8e00ff */
.L_x_187:
[----:B------:R-:W-:-:S03]  /*8490*/  UMOV UR4, 0xffffffff ;  /* 0xffffffff00047882 */ /* 0x000fc60000000000 */
[----:B------:R-:W-:Y:S05]  /*84a0*/  BRA.DIV UR4, `(.L_x_176) ;  /* 0x00000012049c7947 */ /* 0x000fea000b800000 */
[----:B------:R-:W-:-:S13]  /*84b0*/  ELECT P1, URZ, PT ;  /* 0x00000000003f782f */ /* 0x000fda0003820000 */
.L_x_205:
[----:B------:R-:W0:Y:S01]  /*84c0*/  LDC R10, c[0x0][0x28c] ;  /* 0x0000a300ff0a7b82 */ /* 0x000e220000000800 */
[----:B------:R-:W-:Y:S01]  /*84d0*/  BSSY B1, `(.L_x_177) ;  /* 0x000003b000017945 */ /* 0x000fe20003800000 */
[----:B0-----:R-:W-:-:S13]  /*84e0*/  ISETP.LT.OR P1, PT, R10, 0x1, !P1 ;  /* 0x000000010a00780c */ /* 0x001fda0004f21670 */
[----:B------:R-:W-:Y:S05]  /*84f0*/  @P1 BRA `(.L_x_178) ;  /* 0x0000000000e01947 */ /* 0x000fea0003800000 */
[----:B------:R-:W-:Y:S02]  /*8500*/  IMAD R17, R6, 0x8, R17 ;  /* 0x0000000806117824 */ /* 0x000fe400078e0211 */
[----:B------:R-:W-:Y:S02]  /*8510*/  IMAD.SHL.U32 R16, R5, 0x80, RZ ;  /* 0x0000008005107824 */ /* 0x000fe400078e00ff */
[----:B------:R-:W-:Y:S02]  /*8520*/  IMAD.MOV.U32 R20, RZ, RZ, RZ ;  /* 0x000000ffff147224 */ /* 0x000fe400078e00ff */
[----:B------:R-:W-:Y:S02]  /*8530*/  IMAD.U32 R22, RZ, RZ, UR21 ;  /* 0x00000015ff167e24 */ /* 0x000fe4000f8e00ff */
[----:B------:R-:W-:Y:S02]  /*8540*/  IMAD.MOV.U32 R5, RZ, RZ, R12 ;  /* 0x000000ffff057224 */ /* 0x000fe400078e000c */
[----:B------:R-:W-:-:S02]  /*8550*/  IMAD.MOV.U32 R6, RZ, RZ, R13 ;  /* 0x000000ffff067224 */ /* 0x000fc400078e000d */
[----:B------:R-:W-:-:S07]  /*8560*/  IMAD.SHL.U32 R18, R17, 0x8, RZ ;  /* 0x0000000811127824 */ /* 0x000fce00078e00ff */
.L_x_182:
[----:B------:R-:W0:Y:S01]  /*8570*/  S2UR UR4, SR_CgaCtaId ;  /* 0x00000000000479c3 */ /* 0x000e220000008800 */
[----:B------:R-:W-:-:S07]  /*8580*/  MOV R10, 0x400 ;  /* 0x00000400000a7802 */ /* 0x000fce0000000f00 */
[----:B------:R-:W1:Y:S01]  /*8590*/  @!P2 LDC R11, c[0x0][0x500] ;  /* 0x00014000ff0bab82 */ /* 0x000e620000000800 */
[----:B0-----:R-:W-:-:S05]  /*85a0*/  IMAD.U32 R17, RZ, RZ, UR4 ;  /* 0x00000004ff117e24 */ /* 0x001fca000f8e00ff */
[----:B------:R-:W-:Y:S02]  /*85b0*/  LEA R21, R17, R10, 0x18 ;  /* 0x0000000a11157211 */ /* 0x000fe400078ec0ff */
[----:B------:R-:W-:-:S03]  /*85c0*/  SHF.L.U32 R10, R5, 0x1f, RZ ;  /* 0x0000001f050a7819 */ /* 0x000fc600000006ff */
[----:B------:R-:W-:-:S04]  /*85d0*/  IMAD R19, R6, 0x8, R21 ;  /* 0x0000000806137824 */ /* 0x000fc800078e0215 */
[----:B------:R-:W0:Y:S02]  /*85e0*/  SYNCS.PHASECHK.TRANS64.TRYWAIT P1, [R19+URZ+0x48], R10 ;  /* 0x0000480a130075a7 */ /* 0x000e24000802017f */
[----:B01----:R-:W-:Y:S05]  /*85f0*/  @!P1 BRA `(.L_x_179) ;  /* 0x0000001000689947 */ /* 0x003fea0003800000 */
.L_x_206:
[----:B0-----:R-:W-:Y:S01]  /*8600*/  PRMT R10, R14, 0x9910, RZ ;  /* 0x000099100e0a7816 */ /* 0x001fe200000000ff */
[----:B------:R0:W-:Y:S03]  /*8610*/  @!P2 SYNCS.ARRIVE.TRANS64 RZ, [R19+URZ], R11 ;  /* 0x0000000b13ffa9a7 */ /* 0x0001e6000800003f */
[----:B------:R-:W-:-:S13]  /*8620*/  ISETP.NE.AND P1, PT, R10, 0x2, PT ;  /* 0x000000020a00780c */ /* 0x000fda0003f25270 */
[----:B0-----:R-:W-:Y:S05]  /*8630*/  @P1 BRA `(.L_x_180) ;  /* 0x0000000000041947 */ /* 0x001fea0003800000 */
[----:B------:R-:W-:Y:S01]  /*8640*/  BPT.TRAP 0x1 ;  /* 0x000000040000795c */ /* 0x000fe20000300000 */
.L_x_180:
[----:B------:R-:W-:Y:S05]  /*8650*/  @P0 BRA `(.L_x_181) ;  /* 0x0000000000040947 */ /* 0x000fea0003800000 */
[----:B------:R-:W-:Y:S01]  /*8660*/  BPT.TRAP 0x1 ;  /* 0x000000040000795c */ /* 0x000fe20000300000 */
.L_x_181:
[----:B------:R-:W-:Y:S01]  /*8670*/  IMAD R10, R6, 0x8, R17 ;  /* 0x00000008060a7824 */ /* 0x000fe200078e0211 */
[----:B------:R-:W-:Y:S01]  /*8680*/  R2UR UR9, R19 ;  /* 0x00000000130972ca */ /* 0x000fe200000e0000 */
[----:B------:R-:W-:Y:S01]  /*8690*/  VIADD R22, R22, 0xffffffff ;  /* 0xffffffff16167836 */ /* 0x000fe20000000000 */
[----:B------:R-:W-:Y:S01]  /*86a0*/  UIADD3 UR4, UP0, UR22, 0xf0, URZ ;  /* 0x000000f016047890 */ /* 0x000fe2000ff1e03f */
[--C-:B------:R-:W-:Y:S01]  /*86b0*/  IMAD.U32 R10, R10, 0x400, R21.reuse ;  /* 0x000004000a0a7824 */ /* 0x100fe200078e0015 */
[----:B------:R-:W-:Y:S01]  /*86c0*/  R2UR UR11, R18 ;  /* 0x00000000120b72ca */ /* 0x000fe200000e0000 */
[----:B------:R-:W-:Y:S01]  /*86d0*/  IMAD R21, R6, 0x4000, R21 ;  /* 0x0000400006157824 */ /* 0x000fe200078e0215 */
[----:B------:R-:W-:Y:S01]  /*86e0*/  R2UR UR10, R20 ;  /* 0x00000000140a72ca */ /* 0x000fe200000e0000 */
[----:B------:R-:W-:Y:S01]  /*86f0*/  UIADD3 UR24, UP1, UR22, 0x1f0, URZ ;  /* 0x000001f016187890 */ /* 0x000fe2000ff3e03f */
[----:B------:R-:W-:Y:S01]  /*8700*/  R2UR UR5, R10 ;  /* 0x000000000a0572ca */ /* 0x000fe200000e0000 */
[----:B------:R-:W-:Y:S01]  /*8710*/  VIADD R6, R6, 0x1 ;  /* 0x0000000106067836 */ /* 0x000fe20000000000 */
[----:B------:R-:W-:Y:S01]  /*8720*/  R2UR UR8, R21 ;  /* 0x00000000150872ca */ /* 0x000fe200000e0000 */
[----:B------:R-:W-:Y:S01]  /*8730*/  UIADD3.X UR25, URZ, UR23, URZ, UP1, !UPT ;  /* 0x000000173f197290 */ /* 0x000fe20008ffe43f */
[----:B------:R-:W-:Y:S01]  /*8740*/  R2UR UR12, R4 ;  /* 0x00000000040c72ca */ /* 0x000fe200000e0000 */
[----:B------:R-:W-:Y:S01]  /*8750*/  UMOV UR20, 0xff0000 ;  /* 0x00ff000000147882 */ /* 0x000fe20000000000 */
[----:B------:R-:W-:Y:S01]  /*8760*/  R2UR UR19, R16 ;  /* 0x00000000101372ca */ /* 0x000fe200000e0000 */
[----:B------:R-:W-:Y:S01]  /*8770*/  UMOV UR6, 0x0 ;  /* 0x0000000000067882 */ /* 0x000fe20000000000 */
[----:B------:R-:W-:Y:S01]  /*8780*/  ISETP.GT.AND P4, PT, R22, 0x1, PT ;  /* 0x000000011600780c */ /* 0x000fe20003f84270 */
[----:B------:R-:W-:Y:S01]  /*8790*/  UMOV UR7, 0x10000000 ;  /* 0x1000000000077882 */ /* 0x000fe20000000000 */
[----:B------:R-:W-:Y:S01]  /*87a0*/  ISETP.NE.AND P1, PT, R6, 0x9, PT ;  /* 0x000000090600780c */ /* 0x000fe20003f25270 */
[----:B------:R-:W-:-:S02]  /*87b0*/  VIADD R20, R20, 0x80 ;  /* 0x0000008014147836 */ /* 0x000fc40000000000 */
[----:B------:R-:W-:Y:S01]  /*87c0*/  UIADD3 UR14, UR5, 0x180, URZ ;  /* 0x00000180050e7890 */ /* 0x000fe2000fffe03f */
[----:B------:R-:W-:Y:S01]  /*87d0*/  SEL R10, RZ, 0x1, P1 ;  /* 0x00000001ff0a7807 */ /* 0x000fe20000800000 */
[----:B------:R-:W-:Y:S01]  /*87e0*/  UIADD3.X UR5, URZ, UR23, URZ, UP0, !UPT ;  /* 0x000000173f057290 */ /* 0x000fe200087fe43f */
[----:B------:R-:W-:Y:S01]  /*87f0*/  SEL R6, R6, RZ, P1 ;  /* 0x000000ff06067207 */ /* 0x000fe20000800000 */
[----:B------:R-:W-:Y:S01]  /*8800*/  UIADD3 UR15, UR8, 0x12180, URZ ;  /* 0x00012180080f7890 */ /* 0x000fe2000fffe03f */
[----:B------:R-:W-:Y:S02]  /*8810*/  LOP3.LUT R5, R5, R10, RZ, 0x3c, !PT ;  /* 0x0000000a05057212 */ /* 0x000fe400078e3cff */
[----:B------:R-:W-:-:S04]  /*8820*/  UMOV UR8, UR14 ;  /* 0x0000000e00087c82 */ /* 0x000fc80008000000 */
[----:B------:R0:W-:Y:S02]  /*8830*/  UTMALDG.3D.MULTICAST [UR8], [UR4], UR20, desc[UR6] ;  /* 0x00000608040073b4 */ /* 0x0001e40008011814 */
[----:B0-----:R-:W-:Y:S01]  /*8840*/  UMOV UR8, UR15 ;  /* 0x0000000f00087c82 */ /* 0x001fe20008000000 */
[----:B------:R-:W-:Y:S02]  /*8850*/  UMOV UR11, UR19 ;  /* 0x00000013000b7c82 */ /* 0x000fe40008000000 */
[----:B------:R0:W-:Y:S02]  /*8860*/  UTMALDG.3D [UR8], [UR24], desc[UR6] ;  /* 0x00000608180075b4 */ /* 0x0001e40008011000 */
[----:B0-----:R-:W-:Y:S05]  /*8870*/  @P4 BRA `(.L_x_182) ;  /* 0xfffffffc003c4947 */ /* 0x001fea000383ffff */
.L_x_178:
[----:B------:R-:W-:Y:S05]  /*8880*/  BSYNC B1 ;  /* 0x0000000000017941 */ /* 0x000fea0003800000 */
.L_x_177:
[----:B------:R-:W-:Y:S01]  /*8890*/  LOP3.LUT P5, RZ, R15, 0xff, RZ, 0xc0, !PT ;  /* 0x000000ff0fff7812 */ /* 0x000fe200078ac0ff */
[----:B------:R-:W-:Y:S01]  /*88a0*/  VIADD R6, R13, UR13 ;  /* 0x0000000d0d067c36 */ /* 0x000fe20008000000 */
[----:B------:R-:W-:Y:S01]  /*88b0*/  ULDC.64 UR4, c[0x0][0x650] ;  /* 0x0001940000047ab9 */ /* 0x000fe20000000a00 */
[----:B------:R-:W-:Y:S01]  /*88c0*/  IMAD.U32 R11, RZ, RZ, UR13 ;  /* 0x0000000dff0b7e24 */ /* 0x000fe2000f8e00ff */
[----:B------:R-:W-:Y:S01]  /*88d0*/  UISETP.GE.U32.AND UP0, UPT, UR13, 0x9, UPT ;  /* 0x000000090d00788c */ /* 0x000fe2000bf06070 */
[----:B------:R-:W-:Y:S01]  /*88e0*/  BSSY B1, `(.L_x_183) ;  /* 0x000006b000017945 */ /* 0x000fe20003800000 */
[----:B------:R-:W-:Y:S02]  /*88f0*/  ISETP.GT.U32.AND P1, PT, R6, 0x8, PT ;  /* 0x000000080600780c */ /* 0x000fe40003f24070 */
[----:B------:R-:W-:Y:S02]  /*8900*/  PRMT R15, RZ, 0x7610, R15 ;  /* 0x00007610ff0f7816 */ /* 0x000fe4000000000f */
[----:B------:R-:W-:-:S02]  /*8910*/  ISETP.LT.U32.AND P1, PT, R11, 0x9, P1 ;  /* 0x000000090b00780c */ /* 0x000fc40000f21070 */
[----:B------:R-:W-:Y:S01]  /*8920*/  PLOP3.LUT P4, PT, PT, PT, UP0, 0x80, 0x0 ;  /* 0x000000000000781c */ /* 0x000fe20003f8f008 */
[----:B------:R-:W0:Y:S01]  /*8930*/  @P5 S2R R17, SR_CgaCtaId ;  /* 0x0000000000115919 */ /* 0x000e220000008800 */
[----:B------:R-:W-:-:S04]  /*8940*/  @P5 MOV R4, 0x400 ;  /* 0x0000040000045802 */ /* 0x000fc80000000f00 */
[----:B0-----:R-:W-:Y:S01]  /*8950*/  @P5 LEA R10, R17, R4, 0x18 ;  /* 0x00000004110a5211 */ /* 0x001fe200078ec0ff */
[----:B------:R-:W-:-:S03]  /*8960*/  IMAD.WIDE.U32 R4, R6, 0x38e38e39, RZ ;  /* 0x38e38e3906047825 */ /* 0x000fc600078e00ff */
[----:B------:R0:W-:Y:S01]  /*8970*/  @P5 SYNCS.ARRIVE.TRANS64.A1T0 RZ, [R10+URZ+0xc8], RZ ;  /* 0x0000c8ff0aff59a7 */ /* 0x0001e2000810003f */
[----:B------:R-:W-:Y:S01]  /*8980*/  IADD3 R2, P5, R2, R8, RZ ;  /* 0x0000000802027210 */ /* 0x000fe20007fbe0ff */
[----:B------:R-:W-:Y:S01]  /*8990*/  IMAD.MOV.U32 R4, RZ, RZ, -0x1 ;  /* 0xffffffffff047424 */ /* 0x000fe200078e00ff */
[----:B------:R-:W-:Y:S02]  /*89a0*/  SHF.R.U32.HI R11, RZ, 0x1, R5 ;  /* 0x00000001ff0b7819 */ /* 0x000fe40000011605 */
[----:B------:R-:W-:Y:S01]  /*89b0*/  SEL R5, RZ, 0x1, !P1 ;  /* 0x00000001ff057807 */ /* 0x000fe20004800000 */
[----:B------:R-:W-:Y:S01]  /*89c0*/  IMAD.X R3, R3, 0x1, R0, P5 ;  /* 0x0000000103037824 */ /* 0x000fe200028e0600 */
[----:B------:R-:W-:Y:S01]  /*89d0*/  ISETP.GE.U32.AND P1, PT, R2, UR4, PT ;  /* 0x0000000402007c0c */ /* 0x000fe2000bf26070 */
[----:B------:R-:W-:Y:S01]  /*89e0*/  IMAD R13, R11, -0x9, R6 ;  /* 0xfffffff70b0d7824 */ /* 0x000fe200078e0206 */
[----:B------:R-:W-:Y:S01]  /*89f0*/  LOP3.LUT R12, R12, R5, RZ, 0x3c, !PT ;  /* 0x000000050c0c7212 */ /* 0x000fe200078e3cff */
[----:B------:R-:W-:Y:S01]  /*8a00*/  IMAD.MOV.U32 R6, RZ, RZ, -0x1 ;  /* 0xffffffffff067424 */ /* 0x000fe200078e00ff */
[----:B------:R-:W-:Y:S01]  /*8a10*/  ISETP.GE.U32.AND.EX P1, PT, R3, UR5, PT, P1 ;  /* 0x0000000503007c0c */ /* 0x000fe2000bf26110 */
[----:B------:R-:W-:Y:S01]  /*8a20*/  IMAD.MOV.U32 R5, RZ, RZ, -0x1 ;  /* 0xffffffffff057424 */ /* 0x000fe200078e00ff */
[----:B------:R-:W-:-:S02]  /*8a30*/  @P4 LOP3.LUT R12, R12, 0x1, R11, 0x78, !PT ;  /* 0x000000010c0c4812 */ /* 0x000fc400078e780b */
[----:B0-----:R-:W-:-:S09]  /*8a40*/  PRMT R10, RZ, 0x7610, R10 ;  /* 0x00007610ff0a7816 */ /* 0x001fd2000000000a */
[----:B------:R-:W-:Y:S05]  /*8a50*/  @P1 BRA `(.L_x_184) ;  /* 0x00000004004c1947 */ /* 0x000fea0003800000 */
[----:B------:R-:W0:Y:S01]  /*8a60*/  S2R R18, SR_CTAID.X ;  /* 0x0000000000127919 */ /* 0x000e220000002500 */
[----:B------:R-:W-:Y:S01]  /*8a70*/  ULDC.64 UR4, c[0x0][0x628] ;  /* 0x00018a0000047ab9 */ /* 0x000fe20000000a00 */
[----:B------:R-:W1:Y:S01]  /*8a80*/  LDC R19, c[0x0][0x144] ;  /* 0x00005100ff137b82 */ /* 0x000e620000000800 */
[----:B------:R-:W-:Y:S01]  /*8a90*/  ISETP.NE.U32.AND P1, PT, RZ, UR4, PT ;  /* 0x00000004ff007c0c */ /* 0x000fe2000bf25070 */
[----:B------:R-:W2:Y:S01]  /*8aa0*/  S2R R6, SR_CTAID.Y ;  /* 0x0000000000067919 */ /* 0x000ea20000002600 */
[----:B------:R-:W-:Y:S01]  /*8ab0*/  ULDC UR7, c[0x0][0x630] ;  /* 0x00018c0000077ab9 */ /* 0x000fe20000000800 */
[----:B------:R-:W-:Y:S01]  /*8ac0*/  ULDC UR8, c[0x0][0x150] ;  /* 0x0000540000087ab9 */ /* 0x000fe20000000800 */
[----:B------:R-:W-:Y:S01]  /*8ad0*/  ISETP.NE.AND.EX P1, PT, RZ, UR5, PT, P1 ;  /* 0x00000005ff007c0c */ /* 0x000fe2000bf25310 */
[----:B------:R-:W-:Y:S02]  /*8ae0*/  IMAD.MOV.U32 R4, RZ, RZ, R2 ;  /* 0x000000ffff047224 */ /* 0x000fe400078e0002 */
[----:B------:R-:W-:Y:S01]  /*8af0*/  IMAD.MOV.U32 R5, RZ, RZ, R3 ;  /* 0x000000ffff057224 */ /* 0x000fe200078e0003 */
[----:B0-----:R-:W-:-:S09]  /*8b00*/  I2FP.F32.U32 R20, R18 ;  /* 0x0000001200147245 */ /* 0x001fd20000201000 */
[----:B------:R-:W-:Y:S05]  /*8b10*/  @!P1 BRA `(.L_x_185) ;  /* 0x0000000000289947 */ /* 0x000fea0003800000 */
[----:B------:R-:W-:Y:S02]  /*8b20*/  ULDC UR6, c[0x0][0x634] ;  /* 0x00018d0000067ab9 */ /* 0x000fe40000000800 */
[----:B------:R-:W-:-:S05]  /*8b30*/  IADD3 R5, P1, R2, UR6, RZ ;  /* 0x0000000602057c10 */ /* 0x000fca000ff3e0ff */
[----:B------:R-:W-:-:S04]  /*8b40*/  IMAD.X R21, RZ, RZ, R3, P1 ;  /* 0x000000ffff157224 */ /* 0x000fc800008e0603 */
[----:B------:R-:W-:-:S04]  /*8b50*/  IMAD.WIDE.U32 R10, R21, UR4, RZ ;  /* 0x00000004150a7c25 */ /* 0x000fc8000f8e00ff */
[----:B------:R-:W-:-:S04]  /*8b60*/  IMAD.WIDE.U32 R10, P1, R5, UR5, R10 ;  /* 0x00000005050a7c25 */ /* 0x000fc8000f82000a */
[----:B------:R-:W-:-:S04]  /*8b70*/  IMAD.WIDE.U32 R4, R5, UR4, RZ ;  /* 0x0000000405047c25 */ /* 0x000fc8000f8e00ff */
[----:B------:R-:W-:Y:S01]  /*8b80*/  IMAD.MOV.U32 R4, RZ, RZ, R11 ;  /* 0x000000ffff047224 */ /* 0x000fe200078e000b */
[----:B------:R-:W-:Y:S01]  /*8b90*/  IADD3 RZ, P4, R5, R10, RZ ;  /* 0x0000000a05ff7210 */ /* 0x000fe20007f9e0ff */
[----:B------:R-:W-:-:S04]  /*8ba0*/  IMAD.X R5, RZ, RZ, RZ, P1 ;  /* 0x000000ffff057224 */ /* 0x000fc800008e06ff */
[----:B------:R-:W-:-:S08]  /*8bb0*/  IMAD.WIDE.U32.X R4, R21, UR5, R4, P4 ;  /* 0x0000000515047c25 */ /* 0x000fd0000a0e0404 */
.L_x_185:
[----:B------:R-:W-:Y:S01]  /*8bc0*/  FMUL R20, R20, UR8 ;  /* 0x0000000814147c20 */ /* 0x000fe20008400000 */
[--C-:B------:R-:W-:Y:S01]  /*8bd0*/  SHF.R.U64 R16, R4, UR7, R5.reuse ;  /* 0x0000000704107c19 */ /* 0x100fe20008001205 */
[----:B------:R-:W-:Y:S01]  /*8be0*/  ULDC.64 UR4, c[0x0][0x620] ;  /* 0x0001880000047ab9 */ /* 0x000fe20000000a00 */
[----:B------:R-:W-:Y:S01]  /*8bf0*/  SHF.R.U32.HI R4, RZ, UR7, R5 ;  /* 0x00000007ff047c19 */ /* 0x000fe20008011605 */
[----:B------:R-:W-:Y:S01]  /*8c00*/  ULDC.64 UR6, c[0x0][0x640] ;  /* 0x0001900000067ab9 */ /* 0x000fe20000000a00 */
[----:B------:R-:W-:Y:S01]  /*8c10*/  IADD3 R5, P1, RZ, -R16, RZ ;  /* 0x80000010ff057210 */ /* 0x000fe20007f3e0ff */
[----:B------:R-:W0:Y:S01]  /*8c20*/  F2I.U32.TRUNC.NTZ R20, R20 ;  /* 0x0000001400147305 */ /* 0x000e22000020f000 */
[----:B------:R-:W3:Y:S03]  /*8c30*/  LDC R21, c[0x0][0x148] ;  /* 0x00005200ff157b82 */ /* 0x000ee60000000800 */
[----:B------:R-:W-:Y:S01]  /*8c40*/  IMAD.X R4, RZ, RZ, ~R4, P1 ;  /* 0x000000ffff047224 */ /* 0x000fe200008e0e04 */
[----:B------:R-:W-:-:S03]  /*8c50*/  ISETP.NE.U32.AND P1, PT, RZ, UR6, PT ;  /* 0x00000006ff007c0c */ /* 0x000fc6000bf25070 */
[----:B------:R-:W-:Y:S01]  /*8c60*/  IMAD R4, R4, UR4, RZ ;  /* 0x0000000404047c24 */ /* 0x000fe2000f8e02ff */
[----:B------:R-:W-:-:S03]  /*8c70*/  ISETP.NE.AND.EX P1, PT, RZ, UR7, PT, P1 ;  /* 0x00000007ff007c0c */ /* 0x000fc6000bf25310 */
[C---:B------:R-:W-:Y:S01]  /*8c80*/  IMAD R11, R5.reuse, UR5, R4 ;  /* 0x00000005050b7c24 */ /* 0x040fe2000f8e0204 */
[----:B------:R-:W-:Y:S01]  /*8c90*/  ULDC UR5, c[0x0][0x154] ;  /* 0x0000550000057ab9 */ /* 0x000fe20000000800 */
[----:B------:R-:W-:Y:S01]  /*8ca0*/  IMAD.WIDE.U32 R4, R5, UR4, R2 ;  /* 0x0000000405047c25 */ /* 0x000fe2000f8e0002 */
[----:B------:R-:W-:-:S03]  /*8cb0*/  ULDC UR4, c[0x0][0x618] ;  /* 0x0001860000047ab9 */ /* 0x000fc60000000800 */
[----:B0-----:R-:W-:Y:S02]  /*8cc0*/  IMAD.MOV R10, RZ, RZ, -R20 ;  /* 0x000000ffff0a7224 */ /* 0x001fe400078e0a14 */
[----:B------:R-:W-:Y:S02]  /*8cd0*/  IMAD.IADD R5, R5, 0x1, R11 ;  /* 0x0000000105057824 */ /* 0x000fe400078e020b */
[----:B-1----:R-:W-:Y:S01]  /*8ce0*/  IMAD R18, R19, R10, R18 ;  /* 0x0000000a13127224 */ /* 0x002fe200078e0212 */
[----:B--2---:R-:W-:Y:S02]  /*8cf0*/  I2FP.F32.U32 R10, R6 ;  /* 0x00000006000a7245 */ /* 0x004fe40000201000 */
[--C-:B------:R-:W-:Y:S02]  /*8d00*/  SHF.R.U64 R19, R4, UR4, R5.reuse ;  /* 0x0000000404137c19 */ /* 0x100fe40008001205 */
[----:B------:R-:W-:Y:S01]  /*8d10*/  SHF.R.U32.HI R4, RZ, UR4, R5 ;  /* 0x00000004ff047c19 */ /* 0x000fe20008011605 */
[----:B------:R-:W-:Y:S01]  /*8d20*/  FMUL R10, R10, UR5 ;  /* 0x000000050a0a7c20 */ /* 0x000fe20008400000 */
[----:B------:R-:W-:-:S02]  /*8d30*/  ULDC UR4, c[0x0][0x608] ;  /* 0x0001820000047ab9 */ /* 0x000fc40000000800 */
[--C-:B------:R-:W-:Y:S01]  /*8d40*/  SHF.R.U64 R22, R19, UR4, R4.reuse ;  /* 0x0000000413167c19 */ /* 0x100fe20008001204 */
[----:B------:R0:W1:Y:S01]  /*8d50*/  F2I.U32.TRUNC.NTZ R24, R10 ;  /* 0x0000000a00187305 */ /* 0x000062000020f000 */
[----:B------:R-:W-:Y:S01]  /*8d60*/  SHF.R.U32.HI R5, RZ, UR4, R4 ;  /* 0x00000004ff057c19 */ /* 0x000fe20008011604 */
[----:B------:R-:W-:-:S03]  /*8d70*/  ULDC UR4, c[0x0][0x658] ;  /* 0x0001960000047ab9 */ /* 0x000fc60000000800 */
[--C-:B------:R-:W-:Y:S02]  /*8d80*/  SHF.R.U64 R20, R22, UR4, R5.reuse ;  /* 0x0000000416147c19 */ /* 0x100fe40008001205 */
[----:B------:R-:W-:-:S03]  /*8d90*/  SHF.R.U32.HI R23, RZ, UR4, R5 ;  /* 0x00000004ff177c19 */ /* 0x000fc60008011605 */
[----:B------:R-:W-:Y:S02]  /*8da0*/  IMAD.MOV.U32 R4, RZ, RZ, R20 ;  /* 0x000000ffff047224 */ /* 0x000fe400078e0014 */
[----:B------:R-:W-:Y:S01]  /*8db0*/  IMAD.MOV.U32 R5, RZ, RZ, R23 ;  /* 0x000000ffff057224 */ /* 0x000fe200078e0017 */
[----:B0-----:R-:W-:Y:S06]  /*8dc0*/  @!P1 BRA `(.L_x_186) ;  /* 0x0000000000289947 */ /* 0x001fec0003800000 */
        /* <DEDUP_REMOVED lines=10> */
.L_x_186:
[----:B------:R-:W-:Y:S01]  /*8e70*/  ULDC UR4, c[0x0][0x648] ;  /* 0x0001920000047ab9 */ /* 0x000fe20000000800 */
[----:B------:R-:W-:Y:S01]  /*8e80*/  LOP3.LUT R22, R22, UR17, RZ, 0xc0, !PT ;  /* 0x0000001116167c12 */ /* 0x000fe2000f8ec0ff */
[----:B-1----:R-:W-:Y:S01]  /*8e90*/  IMAD.MOV R24, RZ, RZ, -R24 ;  /* 0x000000ffff187224 */ /* 0x002fe200078e0a18 */
[----:B------:R-:W-:Y:S01]  /*8ea0*/  SHF.R.U64 R5, R4, UR4, R5 ;  /* 0x0000000404057c19 */ /* 0x000fe20008001205 */
[----:B------:R-:W-:Y:S01]  /*8eb0*/  ULDC UR4, c[0x0][0x638] ;  /* 0x00018e0000047ab9 */ /* 0x000fe20000000800 */
[----:B------:R-:W-:Y:S01]  /*8ec0*/  LOP3.LUT R19, R19, UR16, RZ, 0xc0, !PT ;  /* 0x0000001013137c12 */ /* 0x000fe2000f8ec0ff */
[----:B---3--:R-:W-:Y:S01]  /*8ed0*/  @P3 IMAD R18, R21, R24, R6 ;  /* 0x0000001815123224 */ /* 0x008fe200078e0206 */
[----:B------:R-:W-:Y:S01]  /*8ee0*/  ULDC UR5, c[0x0][0x610] ;  /* 0x0001840000057ab9 */ /* 0x000fe20000000800 */
[----:B------:R-:W-:Y:S02]  /*8ef0*/  IMAD.MOV R11, RZ, RZ, -R5 ;  /* 0x000000ffff0b7224 */ /* 0x000fe400078e0a05 */
[----:B------:R-:W-:-:S02]  /*8f00*/  IMAD R5, R5, UR18, R22 ;  /* 0x0000001205057c24 */ /* 0x000fc4000f8e0216 */
[----:B------:R-:W-:Y:S01]  /*8f10*/  IMAD R20, R11, UR4, R20 ;  /* 0x000000040b147c24 */ /* 0x000fe2000f8e0214 */
[----:B------:R-:W-:Y:S01]  /*8f20*/  ULDC UR4, c[0x0][0x600] ;  /* 0x0001800000047ab9 */ /* 0x000fe20000000800 */
[----:B------:R-:W-:Y:S02]  /*8f30*/  IMAD R18, R5, UR5, R18 ;  /* 0x0000000505127c24 */ /* 0x000fe4000f8e0212 */
[----:B------:R-:W-:Y:S02]  /*8f40*/  IMAD R11, R20, UR4, R19 ;  /* 0x00000004140b7c24 */ /* 0x000fe4000f8e0213 */
[----:B------:R-:W-:Y:S02]  /*8f50*/  IMAD.MOV.U32 R10, RZ, RZ, 0x1 ;  /* 0x00000001ff0a7424 */ /* 0x000fe400078e00ff */
[----:B------:R-:W-:Y:S01]  /*8f60*/  IMAD.MOV.U32 R4, RZ, RZ, R16 ;  /* 0x000000ffff047224 */ /* 0x000fe200078e0010 */
[----:B------:R-:W-:Y:S02]  /*8f70*/  SEL R5, R11, R18, !P3 ;  /* 0x000000120b057207 */ /* 0x000fe40005800000 */
[----:B------:R-:W-:-:S07]  /*8f80*/  SEL R6, R18, R11, !P3 ;  /* 0x0000000b12067207 */ /* 0x000fce0005800000 */
.L_x_184:
[----:B------:R-:W-:Y:S05]  /*8f90*/  BSYNC B1 ;  /* 0x0000000000017941 */ /* 0x000fea0003800000 */
.L_x_183:
[----:B------:R-:W-:-:S13]  /*8fa0*/  LOP3.LUT P1, RZ, R10, 0xff, RZ, 0xc0, !PT ;  /* 0x000000ff0aff7812 */ /* 0x000fda000782c0ff */
[----:B------:R-:W-:Y:S05]  /*8fb0*/  @P1 BRA `(.L_x_187) ;  /* 0xfffffff400341947 */ /* 0x000fea000383ffff */
[----:B------:R-:W-:Y:S05]  /*8fc0*/  BSYNC B0 ;  /* 0x0000000000007941 */ /* 0x000fea0003800000 */
.L_x_175:
[----:B------:R-:W-:-:S03]  /*8fd0*/  UMOV UR4, 0xffffffff ;  /* 0xffffffff00047882 */ /* 0x000fc60000000000 */
[----:B------:R-:W-:Y:S05]  /*8fe0*/  BRA.DIV UR4, `(.L_x_188) ;  /* 0x0000000a04007947 */ /* 0x000fea000b800000 */
[----:B------:R-:W-:-:S13]  /*8ff0*/  ELECT P0, URZ, PT ;  /* 0x00000000003f782f */ /* 0x000fda0003800000 */
.L_x_209:
[----:B------:R-:W-:Y:S04]  /*9000*/  BSSY B0, `(.L_x_189) ;  /* 0x0000058000007945 */ /* 0x000fe80003800000 */
[----:B------:R-:W-:Y:S05]  /*9010*/  @!P0 BRA `(.L_x_190) ;  /* 0x0000000400588947 */ /* 0x000fea0003800000 */
[----:B------:R-:W-:-:S04]  /*9020*/  LOP3.LUT R7, R7, 0x2, RZ, 0xfc, !PT ;  /* 0x0000000207077812 */ /* 0x000fc800078efcff */
[----:B------:R-:W-:-:S13]  /*9030*/  ISETP.NE.AND P0, PT, R7, 0x3, PT ;  /* 0x000000030700780c */ /* 0x000fda0003f05270 */
[----:B------:R-:W-:Y:S05]  /*9040*/  @!P0 BRA `(.L_x_191) ;  /* 0x0000000000048947 */ /* 0x000fea0003800000 */
[----:B------:R-:W-:Y:S01]  /*9050*/  BPT.TRAP 0x1 ;  /* 0x000000040000795c */ /* 0x000fe20000300000 */
.L_x_191:
[----:B------:R-:W0:Y:S01]  /*9060*/  S2R R3, SR_CgaCtaId ;  /* 0x0000000000037919 */ /* 0x000e220000008800 */
[----:B------:R-:W-:Y:S02]  /*9070*/  MOV R0, 0x400 ;  /* 0x0000040000007802 */ /* 0x000fe40000000f00 */
[----:B------:R-:W-:Y:S02]  /*9080*/  SHF.L.U32 R2, R12, 0x1f, RZ ;  /* 0x0000001f0c027819 */ /* 0x000fe400000006ff */
[----:B0-----:R-:W-:-:S05]  /*9090*/  LEA R0, R3, R0, 0x18 ;  /* 0x0000000003007211 */ /* 0x001fca00078ec0ff */
[----:B------:R-:W-:-:S04]  /*90a0*/  VIADD R0, R0, 0x48 ;  /* 0x0000004800007836 */ /* 0x000fc80000000000 */
[C---:B------:R-:W-:Y:S02]  /*90b0*/  IMAD R5, R13.reuse, 0x8, R0 ;  /* 0x000000080d057824 */ /* 0x040fe400078e0200 */
[----:B------:R-:W-:Y:S02]  /*90c0*/  VIADD R13, R13, 0x1 ;  /* 0x000000010d0d7836 */ /* 0x000fe40000000000 */
[----:B------:R-:W0:Y:S03]  /*90d0*/  SYNCS.PHASECHK.TRANS64.TRYWAIT P0, [R5+URZ], R2 ;  /* 0x00000002050075a7 */ /* 0x000e26000800017f */
[----:B------:R-:W-:-:S04]  /*90e0*/  ISETP.NE.AND P1, PT, R13, 0x9, PT ;  /* 0x000000090d00780c */ /* 0x000fc80003f25270 */
[----:B------:R-:W-:Y:S02]  /*90f0*/  SEL R3, RZ, 0x1, P1 ;  /* 0x00000001ff037807 */ /* 0x000fe40000800000 */
[----:B------:R-:W-:Y:S02]  /*9100*/  SEL R13, R13, RZ, P1 ;  /* 0x000000ff0d0d7207 */ /* 0x000fe40000800000 */
[----:B------:R-:W-:-:S03]  /*9110*/  LOP3.LUT R12, R12, R3, RZ, 0x3c, !PT ;  /* 0x000000030c0c7212 */ /* 0x000fc600078e3cff */
[----:B------:R-:W-:Y:S01]  /*9120*/  IMAD R7, R13, 0x8, R0 ;  /* 0x000000080d077824 */ /* 0x000fe200078e0200 */
[----:B------:R-:W-:Y:S01]  /*9130*/  SHF.L.U32 R4, R12, 0x1f, RZ ;  /* 0x0000001f0c047819 */ /* 0x000fe200000006ff */
[----:B0-----:R-:W-:Y:S06]  /*9140*/  @!P0 BRA `(.L_x_192) ;  /* 0x0000000400cc8947 */ /* 0x001fec0003800000 */
.L_x_210:
[----:B------:R-:W1:Y:S01]  /*9150*/  SYNCS.PHASECHK.TRANS64.TRYWAIT P0, [R7+URZ], R4 ;  /* 0x00000004070075a7 */ /* 0x000e62000800017f */
[----:B0-----:R-:W-:-:S05]  /*9160*/  VIADD R2, R13, 0x1 ;  /* 0x000000010d027836 */ /* 0x001fca0000000000 */
[----:B------:R-:W-:-:S04]  /*9170*/  ISETP.NE.AND P1, PT, R2, 0x9, PT ;  /* 0x000000090200780c */ /* 0x000fc80003f25270 */
[----:B------:R-:W-:Y:S02]  /*9180*/  SEL R3, RZ, 0x1, P1 ;  /* 0x00000001ff037807 */ /* 0x000fe40000800000 */
[----:B------:R-:W-:Y:S02]  /*9190*/  SEL R9, R2, RZ, P1 ;  /* 0x000000ff02097207 */ /* 0x000fe40000800000 */
[----:B------:R-:W-:-:S03]  /*91a0*/  LOP3.LUT R12, R12, R3, RZ, 0x3c, !PT ;  /* 0x000000030c0c7212 */ /* 0x000fc600078e3cff */
[----:B------:R-:W-:Y:S01]  /*91b0*/  IMAD R6, R9, 0x8, R0 ;  /* 0x0000000809067824 */ /* 0x000fe200078e0200 */
[----:B------:R-:W-:Y:S01]  /*91c0*/  SHF.L.U32 R5, R12, 0x1f, RZ ;  /* 0x0000001f0c057819 */ /* 0x000fe200000006ff */
[----:B-1----:R-:W-:Y:S06]  /*91d0*/  @!P0 BRA `(.L_x_193) ;  /* 0x0000000400bc8947 */ /* 0x002fec0003800000 */
.L_x_211:
[----:B------:R-:W1:Y:S01]  /*91e0*/  SYNCS.PHASECHK.TRANS64.TRYWAIT P0, [R6+URZ], R5 ;  /* 0x00000005060075a7 */ /* 0x000e62000800017f */
[----:B------:R-:W-:-:S05]  /*91f0*/  VIADD R2, R9, 0x1 ;  /* 0x0000000109027836 */ /* 0x000fca0000000000 */
[----:B------:R-:W-:-:S04]  /*9200*/  ISETP.NE.AND P1, PT, R2, 0x9, PT ;  /* 0x000000090200780c */ /* 0x000fc80003f25270 */
[----:B------:R-:W-:Y:S02]  /*9210*/  SEL R3, RZ, 0x1, P1 ;  /* 0x00000001ff037807 */ /* 0x000fe40000800000 */
[----:B0-----:R-:W-:Y:S02]  /*9220*/  SEL R7, R2, RZ, P1 ;  /* 0x000000ff02077207 */ /* 0x001fe40000800000 */
[----:B------:R-:W-:-:S03]  /*9230*/  LOP3.LUT R12, R12, R3, RZ, 0x3c, !PT ;  /* 0x000000030c0c7212 */ /* 0x000fc600078e3cff */
[----:B------:R-:W-:Y:S01]  /*9240*/  IMAD R9, R7, 0x8, R0 ;  /* 0x0000000807097824 */ /* 0x000fe200078e0200 */
[----:B------:R-:W-:Y:S01]  /*9250*/  SHF.L.U32 R4, R12, 0x1f, RZ ;  /* 0x0000001f0c047819 */ /* 0x000fe200000006ff */
[----:B-1----:R-:W-:Y:S06]  /*9260*/  @!P0 BRA `(.L_x_194) ;  /* 0x0000000400ac8947 */ /* 0x002fec0003800000 */
.L_x_212:
[----:B------:R-:W1:Y:S01]  /*9270*/  SYNCS.PHASECHK.TRANS64.TRYWAIT P0, [R9+URZ], R4 ;  /* 0x00000004090075a7 */ /* 0x000e62000800017f */
[----:B------:R-:W-:-:S05]  /*9280*/  VIADD R2, R7, 0x1 ;  /* 0x0000000107027836 */ /* 0x000fca0000000000 */
[----:B------:R-:W-:-:S04]  /*9290*/  ISETP.NE.AND P1, PT, R2, 0x9, PT ;  /* 0x000000090200780c */ /* 0x000fc80003f25270 */
[----:B------:R-:W-:Y:S02]  /*92a0*/  SEL R3, RZ, 0x1, P1 ;  /* 0x00000001ff037807 */ /* 0x000fe40000800000 */
[----:B------:R-:W-:Y:S02]  /*92b0*/  SEL R7, R2, RZ, P1 ;  /* 0x000000ff02077207 */ /* 0x000fe40000800000 */
[----:B------:R-:W-:-:S03]  /*92c0*/  LOP3.LUT R12, R12, R3, RZ, 0x3c, !PT ;  /* 0x000000030c0c7212 */ /* 0x000fc600078e3cff */
[----:B0-----:R-:W-:Y:S01]  /*92d0*/  IMAD R6, R7, 0x8, R0 ;  /* 0x0000000807067824 */ /* 0x001fe200078e0200 */
[----:B------:R-:W-:Y:S01]  /*92e0*/  SHF.L.U32 R5, R12, 0x1f, RZ ;  /* 0x0000001f0c057819 */ /* 0x000fe200000006ff */
[----:B-1----:R-:W-:Y:S06]  /*92f0*/  @!P0 BRA `(.L_x_195) ;  /* 0x00000004009c8947 */ /* 0x002fec0003800000 */
.L_x_213:
        /* <DEDUP_REMOVED lines=9> */
.L_x_214:
[----:B------:R-:W1:Y:S01]  /*9390*/  SYNCS.PHASECHK.TRANS64.TRYWAIT P0, [R9+URZ], R4 ;  /* 0x00000004090075a7 */ /* 0x000e62000800017f */
[----:B------:R-:W-:-:S05]  /*93a0*/  VIADD R2, R7, 0x1 ;  /* 0x0000000107027836 */ /* 0x000fca0000000000 */
[----:B------:R-:W-:-:S04]  /*93b0*/  ISETP.NE.AND P1, PT, R2, 0x9, PT ;  /* 0x000000090200780c */ /* 0x000fc80003f25270 */
[----:B------:R-:W-:Y:S02]  /*93c0*/  SEL R3, RZ, 0x1, P1 ;  /* 0x00000001ff037807 */ /* 0x000fe40000800000 */
[----:B------:R-:W-:Y:S02]  /*93d0*/  SEL R7, R2, RZ, P1 ;  /* 0x000000ff02077207 */ /* 0x000fe40000800000 */
[----:B------:R-:W-:-:S03]  /*93e0*/  LOP3.LUT R12, R12, R3, RZ, 0x3c, !PT ;  /* 0x000000030c0c7212 */ /* 0x000fc600078e3cff */
[----:B------:R-:W-:Y:S01]  /*93f0*/  IMAD R8, R7, 0x8, R0 ;  /* 0x0000000807087824 */ /* 0x000fe200078e0200 */
[----:B0-----:R-:W-:Y:S01]  /*9400*/  SHF.L.U32 R5, R12, 0x1f, RZ ;  /* 0x0000001f0c057819 */ /* 0x001fe200000006ff */
[----:B-1----:R-:W-:Y:S06]  /*9410*/  @!P0 BRA `(.L_x_197) ;  /* 0x00000004007c8947 */ /* 0x002fec0003800000 */
.L_x_215:
[----:B------:R-:W1:Y:S01]  /*9420*/  SYNCS.PHASECHK.TRANS64.TRYWAIT P0, [R8+URZ], R5 ;  /* 0x00000005080075a7 */ /* 0x000e62000800017f */
[----:B------:R-:W-:-:S05]  /*9430*/  VIADD R2, R7, 0x1 ;  /* 0x0000000107027836 */ /* 0x000fca0000000000 */
[----:B------:R-:W-:-:S04]  /*9440*/  ISETP.NE.AND P1, PT, R2, 0x9, PT ;  /* 0x000000090200780c */ /* 0x000fc80003f25270 */
[----:B------:R-:W-:Y:S02]  /*9450*/  SEL R3, RZ, 0x1, P1 ;  /* 0x00000001ff037807 */ /* 0x000fe40000800000 */
[----:B------:R-:W-:Y:S02]  /*9460*/  SEL R7, R2, RZ, P1 ;  /* 0x000000ff02077207 */ /* 0x000fe40000800000 */
[----:B0-----:R-:W-:-:S03]  /*9470*/  LOP3.LUT R9, R12, R3, RZ, 0x3c, !PT ;  /* 0x000000030c097212 */ /* 0x001fc600078e3cff */
[----:B------:R-:W-:Y:S01]  /*9480*/  IMAD R11, R7, 0x8, R0 ;  /* 0x00000008070b7824 */ /* 0x000fe200078e0200 */
[----:B------:R-:W-:Y:S01]  /*9490*/  SHF.L.U32 R6, R9, 0x1f, RZ ;  /* 0x0000001f09067819 */ /* 0x000fe200000006ff */
[----:B-1----:R-:W-:Y:S06]  /*94a0*/  @!P0 BRA `(.L_x_198) ;  /* 0x00000004006c8947 */ /* 0x002fec0003800000 */
.L_x_216:
[----:B------:R-:W1:Y:S01]  /*94b0*/  SYNCS.PHASECHK.TRANS64.TRYWAIT P0, [R11+URZ], R6 ;  /* 0x000000060b0075a7 */ /* 0x000e62000800017f */
[----:B------:R-:W-:-:S05]  /*94c0*/  VIADD R2, R7, 0x1 ;  /* 0x0000000107027836 */ /* 0x000fca0000000000 */
[----:B------:R-:W-:-:S04]  /*94d0*/  ISETP.NE.AND P1, PT, R2, 0x9, PT ;  /* 0x000000090200780c */ /* 0x000fc80003f25270 */
[----:B------:R-:W-:Y:S02]  /*94e0*/  SEL R4, RZ, 0x1, P1 ;  /* 0x00000001ff047807 */ /* 0x000fe40000800000 */
[----:B------:R-:W-:Y:S02]  /*94f0*/  SEL R3, R2, RZ, P1 ;  /* 0x000000ff02037207 */ /* 0x000fe40000800000 */
[----:B------:R-:W-:Y:S01]  /*9500*/  LOP3.LUT R4, R9, R4, RZ, 0x3c, !PT ;  /* 0x0000000409047212 */ /* 0x000fe200078e3cff */
[----:B-1----:R-:W-:Y:S06]  /*9510*/  @!P0 BRA `(.L_x_199) ;  /* 0x0000000400648947 */ /* 0x002fec0003800000 */
.L_x_217:
[----:B------:R-:W-:Y:S01]  /*9520*/  IMAD R3, R3, 0x8, R0 ;  /* 0x0000000803037824 */ /* 0x000fe200078e0200 */
[----:B------:R-:W-:-:S07]  /*9530*/  SHF.L.U32 R0, R4, 0x1f, RZ ;  /* 0x0000001f04007819 */ /* 0x000fce00000006ff */
.L_x_200:
[----:B--2---:R2:W3:Y:S02]  /*9540*/  SYNCS.PHASECHK.TRANS64.TRYWAIT P0, [R3+URZ], R0 ;  /* 0x00000000030075a7 */ /* 0x0044e4000800017f */
[----:B---3--:R-:W-:Y:S05]  /*9550*/  @!P0 NANOSLEEP.SYNCS 0x989680 ;  /* 0x009896800000895d */ /* 0x008fea0003900000 */
[----:B------:R-:W3:Y:S02]  /*9560*/  @!P0 SYNCS.PHASECHK.TRANS64 P0, [R3+URZ], R0 ;  /* 0x00000000030085a7 */ /* 0x000ee4000800007f */
[----:B---3--:R-:W-:Y:S05]  /*9570*/  @!P0 BRA `(.L_x_200) ;  /* 0xfffffffc00f08947 */ /* 0x008fea000383ffff */
.L_x_190:
[----:B------:R-:W-:Y:S05]  /*9580*/  BSYNC B0 ;  /* 0x0000000000007941 */ /* 0x000fea0003800000 */
.L_x_189:
[----:B------:R-:W-:Y:S05]  /*9590*/  EXIT ;  /* 0x000000000000794d */ /* 0x000fea0003800000 */
.L_x_20:
[----:B0-----:R-:W-:-:S04]  /*95a0*/  IMAD.U32 R18, RZ, RZ, UR11 ;  /* 0x0000000bff127e24 */ /* 0x001fc8000f8e00ff */
[----:B------:R0:W1:Y:S03]  /*95b0*/  SYNCS.PHASECHK.TRANS64.TRYWAIT P1, [R18+URZ+-0x8], R17 ;  /* 0xfffff811120075a7 */ /* 0x000066000802017f */
[----:B-1----:R-:W-:Y:S05]  /*95c0*/  @!P1 NANOSLEEP.SYNCS 0x989680 ;  /* 0x009896800000995d */ /* 0x002fea0003900000 */
[----:B------:R-:W1:Y:S02]  /*95d0*/  @!P1 SYNCS.PHASECHK.TRANS64 P1, [R18+URZ+-0x8], R17 ;  /* 0xfffff811120095a7 */ /* 0x000e64000802007f */
[----:B-1----:R-:W-:Y:S05]  /*95e0*/  @!P1 BRA `(.L_x_20) ;  /* 0xfffffffc00ec9947 */ /* 0x002fea000383ffff */
[----:B------:R-:W-:Y:S05]  /*95f0*/  BRA `(.L_x_201) ;  /* 0xffffff8000387947 */ /* 0x000fea000383ffff */
.L_x_25:
[----:B-1----:R-:W-:-:S04]  /*9600*/  IMAD.U32 R18, RZ, RZ, UR6 ;  /* 0x00000006ff127e24 */ /* 0x002fc8000f8e00ff */
[----:B------:R1:W4:Y:S03]  /*9610*/  SYNCS.PHASECHK.TRANS64.TRYWAIT P1, [R18+URZ], R17 ;  /* 0x00000011120075a7 */ /* 0x000326000802017f */
[----:B----4-:R-:W-:Y:S05]  /*9620*/  @!P1 NANOSLEEP.SYNCS 0x989680 ;  /* 0x009896800000995d */ /* 0x010fea0003900000 */
[----:B------:R-:W4:Y:S02]  /*9630*/  @!P1 SYNCS.PHASECHK.TRANS64 P1, [R18+URZ], R17 ;  /* 0x00000011120095a7 */ /* 0x000f24000802007f */
[----:B----4-:R-:W-:Y:S05]  /*9640*/  @!P1 BRA `(.L_x_25) ;  /* 0xfffffffc00ec9947 */ /* 0x010fea000383ffff */
[----:B------:R-:W-:Y:S05]  /*9650*/  BRA `(.L_x_24) ;  /* 0xffffff8400647947 */ /* 0x000fea000383ffff */
.L_x_31:
[----:B-1----:R-:W-:-:S04]  /*9660*/  IMAD.U32 R21, RZ, RZ, UR16 ;  /* 0x00000010ff157e24 */ /* 0x002fc8000f8e00ff */
[----:B------:R1:W4:Y:S03]  /*9670*/  SYNCS.PHASECHK.TRANS64.TRYWAIT P1, [R21+URZ], R20 ;  /* 0x00000014150075a7 */ /* 0x000326000802017f */
[----:B----4-:R-:W-:Y:S05]  /*9680*/  @!P1 NANOSLEEP.SYNCS 0x989680 ;  /* 0x009896800000995d */ /* 0x010fea0003900000 */
[----:B------:R-:W4:Y:S02]  /*9690*/  @!P1 SYNCS.PHASECHK.TRANS64 P1, [R21+URZ], R20 ;  /* 0x00000014150095a7 */ /* 0x000f24000802007f */
[----:B----4-:R-:W-:Y:S05]  /*96a0*/  @!P1 BRA `(.L_x_31) ;  /* 0xfffffffc00ec9947 */ /* 0x010fea000383ffff */
[----:B------:R-:W-:Y:S05]  /*96b0*/  BRA `(.L_x_30) ;  /* 0xffffff8c00cc7947 */ /* 0x000fea000383ffff */
.L_x_39:
[----:B01--4-:R-:W-:-:S04]  /*96c0*/  IMAD.U32 R19, RZ, RZ, UR11 ;  /* 0x0000000bff137e24 */ /* 0x013fc8000f8e00ff */
[----:B------:R0:W1:Y:S03]  /*96d0*/  SYNCS.PHASECHK.TRANS64.TRYWAIT P1, [R19+URZ+0x8], R18 ;  /* 0x00000812130075a7 */ /* 0x000066000802017f */
[----:B-1----:R-:W-:Y:S05]  /*96e0*/  @!P1 NANOSLEEP.SYNCS 0x989680 ;  /* 0x009896800000995d */ /* 0x002fea0003900000 */
[----:B------:R-:W1:Y:S02]  /*96f0*/  @!P1 SYNCS.PHASECHK.TRANS64 P1, [R19+URZ+0x8], R18 ;  /* 0x00000812130095a7 */ /* 0x000e64000802007f */
[----:B-1----:R-:W-:Y:S05]  /*9700*/  @!P1 BRA `(.L_x_39) ;  /* 0xfffffffc00ec9947 */ /* 0x002fea000383ffff */
[----:B------:R-:W-:Y:S05]  /*9710*/  BRA `(.L_x_202) ;  /* 0xffffff9c00607947 */ /* 0x000fea000383ffff */
.L_x_176:
[----:B------:R-:W-:Y:S01]  /*9720*/  BSSY B1, `(.L_x_203) ;  /* 0x0000006000017945 */ /* 0x000fe20003800000 */
[----:B------:R-:W-:-:S07]  /*9730*/  IMAD.MOV.U32 R10, RZ, RZ, -0x1 ;  /* 0xffffffffff0a7424 */ /* 0x000fce00078e00ff */
[----:B------:R-:W-:Y:S05]  /*9740*/  WARPSYNC.COLLECTIVE R10, `(.L_x_204) ;  /* 0x000000000a0c7348 */ /* 0x000fea0003c00000 */
[----:B------:R-:W-:Y:S02]  /*9750*/  ELECT P1, UR62, PT ;  /* 0x00000000003e782f */ /* 0x000fe40003820000 */
[----:B------:R-:W-:Y:S01]  /*9760*/  MOV R10, UR62 ;  /* 0x0000003e000a7c02 */ /* 0x000fe20008000f00 */
[----:B------:R-:W-:Y:S10]  /*9770*/  ENDCOLLECTIVE ;  /* 0x000000000000791b */ /* 0x000ff40003800000 */
.L_x_204:
[----:B------:R-:W-:Y:S05]  /*9780*/  BSYNC B1 ;  /* 0x0000000000017941 */ /* 0x000fea0003800000 */
.L_x_203:
[----:B------:R-:W-:Y:S05]  /*9790*/  BRA `(.L_x_205) ;  /* 0xffffffec00487947 */ /* 0x000fea000383ffff */
.L_x_179:
[----:B0-----:R0:W1:Y:S02]  /*97a0*/  SYNCS.PHASECHK.TRANS64.TRYWAIT P1, [R19+URZ+0x48], R10 ;  /* 0x0000480a130075a7 */ /* 0x001064000802017f */
[----:B-1----:R-:W-:Y:S05]  /*97b0*/  @!P1 NANOSLEEP.SYNCS 0x989680 ;  /* 0x009896800000995d */ /* 0x002fea0003900000 */
[----:B------:R-:W1:Y:S02]  /*97c0*/  @!P1 SYNCS.PHASECHK.TRANS64 P1, [R19+URZ+0x48], R10 ;  /* 0x0000480a130095a7 */ /* 0x000e64000802007f */
[----:B-1----:R-:W-:Y:S05]  /*97d0*/  @!P1 BRA `(.L_x_179) ;  /* 0xfffffffc00f09947 */ /* 0x002fea000383ffff */
[----:B------:R-:W-:Y:S05]  /*97e0*/  BRA `(.L_x_206) ;  /* 0xffffffec00847947 */ /* 0x000fea000383ffff */
.L_x_188:
[----:B------:R-:W-:Y:S01]  /*97f0*/  BSSY B0, `(.L_x_207) ;  /* 0x0000006000007945 */ /* 0x000fe20003800000 */
[----:B------:R-:W-:-:S07]  /*9800*/  IMAD.MOV.U32 R10, RZ, RZ, -0x1 ;  /* 0xffffffffff0a7424 */ /* 0x000fce00078e00ff */
[----:B------:R-:W-:Y:S05]  /*9810*/  WARPSYNC.COLLECTIVE R10, `(.L_x_208) ;  /* 0x000000000a0c7348 */ /* 0x000fea0003c00000 */
[----:B------:R-:W-:Y:S02]  /*9820*/  ELECT P1, UR62, PT ;  /* 0x00000000003e782f */ /* 0x000fe40003820000 */
[----:B------:R-:W-:Y:S01]  /*9830*/  MOV R10, UR62 ;  /* 0x0000003e000a7c02 */ /* 0x000fe20008000f00 */
[----:B------:R-:W-:Y:S10]  /*9840*/  ENDCOLLECTIVE ;  /* 0x000000000000791b */ /* 0x000ff40003800000 */
.L_x_208:
[----:B------:R-:W-:Y:S05]  /*9850*/  BSYNC B0 ;  /* 0x0000000000007941 */ /* 0x000fea0003800000 */
.L_x_207:
[----:B------:R-:W-:Y:S01]  /*9860*/  PLOP3.LUT P0, PT, P1, PT, PT, 0x80, 0x0 ;  /* 0x000000000000781c */ /* 0x000fe20000f0f070 */
[----:B------:R-:W-:-:S12]  /*9870*/  BRA `(.L_x_209) ;  /* 0xfffffff400e07947 */ /* 0x000fd8000383ffff */
.L_x_192:
[----:B0-----:R0:W1:Y:S02]  /*9880*/  SYNCS.PHASECHK.TRANS64.TRYWAIT P0, [R5+URZ], R2 ;  /* 0x00000002050075a7 */ /* 0x001064000800017f */
[----:B-1----:R-:W-:Y:S05]  /*9890*/  @!P0 NANOSLEEP.SYNCS 0x989680 ;  /* 0x009896800000895d */ /* 0x002fea0003900000 */
[----:B------:R-:W1:Y:S02]  /*98a0*/  @!P0 SYNCS.PHASECHK.TRANS64 P0, [R5+URZ], R2 ;  /* 0x00000002050085a7 */ /* 0x000e64000800007f */
[----:B-1----:R-:W-:Y:S05]  /*98b0*/  @!P0 BRA `(.L_x_192) ;  /* 0xfffffffc00f08947 */ /* 0x002fea000383ffff */
[----:B------:R-:W-:Y:S05]  /*98c0*/  BRA `(.L_x_210) ;  /* 0xfffffff800207947 */ /* 0x000fea000383ffff */
.L_x_193:
[----:B0-----:R0:W1:Y:S02]  /*98d0*/  SYNCS.PHASECHK.TRANS64.TRYWAIT P0, [R7+URZ], R4 ;  /* 0x00000004070075a7 */ /* 0x001064000800017f */
[----:B-1----:R-:W-:Y:S05]  /*98e0*/  @!P0 NANOSLEEP.SYNCS 0x989680 ;  /* 0x009896800000895d */ /* 0x002fea0003900000 */
[----:B------:R-:W1:Y:S02]  /*98f0*/  @!P0 SYNCS.PHASECHK.TRANS64 P0, [R7+URZ], R4 ;  /* 0x00000004070085a7 */ /* 0x000e64000800007f */
[----:B-1----:R-:W-:Y:S05]  /*9900*/  @!P0 BRA `(.L_x_193) ;  /* 0xfffffffc00f08947 */ /* 0x002fea000383ffff */
[----:B------:R-:W-:Y:S05]  /*9910*/  BRA `(.L_x_211) ;  /* 0xfffffff800307947 */ /* 0x000fea000383ffff */
.L_x_194:
[----:B0-----:R0:W1:Y:S02]  /*9920*/  SYNCS.PHASECHK.TRANS64.TRYWAIT P0, [R6+URZ], R5 ;  /* 0x00000005060075a7 */ /* 0x001064000800017f */
[----:B-1----:R-:W-:Y:S05]  /*9930*/  @!P0 NANOSLEEP.SYNCS 0x989680 ;  /* 0x009896800000895d */ /* 0x002fea0003900000 */
[----:B------:R-:W1:Y:S02]  /*9940*/  @!P0 SYNCS.PHASECHK.TRANS64 P0, [R6+URZ], R5 ;  /* 0x00000005060085a7 */ /* 0x000e64000800007f */
[----:B-1----:R-:W-:Y:S05]  /*9950*/  @!P0 BRA `(.L_x_194) ;  /* 0xfffffffc00f08947 */ /* 0x002fea000383ffff */
[----:B------:R-:W-:Y:S05]  /*9960*/  BRA `(.L_x_212) ;  /* 0xfffffff800407947 */ /* 0x000fea000383ffff */
.L_x_195:
[----:B0-----:R0:W1:Y:S02]  /*9970*/  SYNCS.PHASECHK.TRANS64.TRYWAIT P0, [R9+URZ], R4 ;  /* 0x00000004090075a7 */ /* 0x001064000800017f */
[----:B-1----:R-:W-:Y:S05]  /*9980*/  @!P0 NANOSLEEP.SYNCS 0x989680 ;  /* 0x009896800000895d */ /* 0x002fea0003900000 */
[----:B------:R-:W1:Y:S02]  /*9990*/  @!P0 SYNCS.PHASECHK.TRANS64 P0, [R9+URZ], R4 ;  /* 0x00000004090085a7 */ /* 0x000e64000800007f */
[----:B-1----:R-:W-:Y:S05]  /*99a0*/  @!P0 BRA `(.L_x_195) ;  /* 0xfffffffc00f08947 */ /* 0x002fea000383ffff */
[----:B------:R-:W-:Y:S05]  /*99b0*/  BRA `(.L_x_213) ;  /* 0xfffffff800507947 */ /* 0x000fea000383ffff */
.L_x_196:
[----:B0-----:R0:W1:Y:S02]  /*99c0*/  SYNCS.PHASECHK.TRANS64.TRYWAIT P0, [R6+URZ], R5 ;  /* 0x00000005060075a7 */ /* 0x001064000800017f */
[----:B-1----:R-:W-:Y:S05]  /*99d0*/  @!P0 NANOSLEEP.SYNCS 0x989680 ;  /* 0x009896800000895d */ /* 0x002fea0003900000 */
[----:B------:R-:W1:Y:S02]  /*99e0*/  @!P0 SYNCS.PHASECHK.TRANS64 P0, [R6+URZ], R5 ;  /* 0x00000005060085a7 */ /* 0x000e64000800007f */
[----:B-1----:R-:W-:Y:S05]  /*99f0*/  @!P0 BRA `(.L_x_196) ;  /* 0xfffffffc00f08947 */ /* 0x002fea000383ffff */
[----:B------:R-:W-:Y:S05]  /*9a00*/  BRA `(.L_x_214) ;  /* 0xfffffff800607947 */ /* 0x000fea000383ffff */
.L_x_197:
[----:B0-----:R0:W1:Y:S02]  /*9a10*/  SYNCS.PHASECHK.TRANS64.TRYWAIT P0, [R9+URZ], R4 ;  /* 0x00000004090075a7 */ /* 0x001064000800017f */
[----:B-1----:R-:W-:Y:S05]  /*9a20*/  @!P0 NANOSLEEP.SYNCS 0x989680 ;  /* 0x009896800000895d */ /* 0x002fea0003900000 */
[----:B------:R-:W1:Y:S02]  /*9a30*/  @!P0 SYNCS.PHASECHK.TRANS64 P0, [R9+URZ], R4 ;  /* 0x00000004090085a7 */ /* 0x000e64000800007f */
[----:B-1----:R-:W-:Y:S05]  /*9a40*/  @!P0 BRA `(.L_x_197) ;  /* 0xfffffffc00f08947 */ /* 0x002fea000383ffff */
[----:B------:R-:W-:Y:S05]  /*9a50*/  BRA `(.L_x_215) ;  /* 0xfffffff800707947 */ /* 0x000fea000383ffff */
.L_x_198:
[----:B0-----:R0:W1:Y:S02]  /*9a60*/  SYNCS.PHASECHK.TRANS64.TRYWAIT P0, [R8+URZ], R5 ;  /* 0x00000005080075a7 */ /* 0x001064000800017f */
[----:B-1----:R-:W-:Y:S05]  /*9a70*/  @!P0 NANOSLEEP.SYNCS 0x989680 ;  /* 0x009896800000895d */ /* 0x002fea0003900000 */
[----:B------:R-:W1:Y:S02]  /*9a80*/  @!P0 SYNCS.PHASECHK.TRANS64 P0, [R8+URZ], R5 ;  /* 0x00000005080085a7 */ /* 0x000e64000800007f */
[----:B-1----:R-:W-:Y:S05]  /*9a90*/  @!P0 BRA `(.L_x_198) ;  /* 0xfffffffc00f08947 */ /* 0x002fea000383ffff */
[----:B------:R-:W-:Y:S05]  /*9aa0*/  BRA `(.L_x_216) ;  /* 0xfffffff800807947 */ /* 0x000fea000383ffff */
.L_x_199:
[----:B-1----:R1:W2:Y:S02]  /*9ab0*/  SYNCS.PHASECHK.TRANS64.TRYWAIT P0, [R11+URZ], R6 ;  /* 0x000000060b0075a7 */ /* 0x0022a4000800017f */
[----:B--2---:R-:W-:Y:S05]  /*9ac0*/  @!P0 NANOSLEEP.SYNCS 0x989680 ;  /* 0x009896800000895d */ /* 0x004fea0003900000 */
[----:B------:R-:W2:Y:S02]  /*9ad0*/  @!P0 SYNCS.PHASECHK.TRANS64 P0, [R11+URZ], R6 ;  /* 0x000000060b0085a7 */ /* 0x000ea4000800007f */
[----:B--2---:R-:W-:Y:S05]  /*9ae0*/  @!P0 BRA `(.L_x_199) ;  /* 0xfffffffc00f08947 */ /* 0x004fea000383ffff */
[----:B------:R-:W-:Y:S05]  /*9af0*/  BRA `(.L_x_217) ;  /* 0xfffffff800887947 */ /* 0x000fea000383ffff */
.L_x_218:
[----:B------:R-:W-:-:S00]  /*9b00*/  BRA `(.L_x_218) ;  /* 0xfffffffc00fc7947 */ /* 0x000fc0000383ffff */
[----:B------:R-:W-:-:S00]  /*9b10*/  NOP ;  /* 0x0000000000007918 */ /* 0x000fc00000000000 */
        /* <DEDUP_REMOVED lines=14> */
.L_x_219:


//--------------------- .nv.shared._ZN7cutlass13device_kernelINS_4gemm6kernel13GemmUniversalIN4cute5tupleIJiiiiEEENS1_10collective13CollectiveMmaINS1_37MainloopSm90TmaGmmaWarpSpecializedFP8ILi9ENS5_IJNS4_1CILi1EEENSA_ILi8EEESB_EEENS1_32KernelTmaWarpSpecializedPingpongEEENS5_IJNSA_ILi64EEENSA_ILi128EEESH_EEENS_12float_e5m2_tENS5_IJlSB_lEEESJ_SK_NS4_8TiledMMAINS4_8MMA_AtomIJNS4_4SM904GMMA31MMA_64x128x32_F32E5M2E5M2_SS_TNILNSO_7ScaleInE1ELSQ_1EEEEEENS4_6LayoutINS5_IJSB_SB_SB_EEENS5_IJNSA_ILi0EEESV_SV_EEEEENS5_IJNS4_10UnderscoreESY_SY_EEEEENS4_23SM90_TMA_LOAD_MULTICASTENS4_14ComposedLayoutINS4_7SwizzleILi3ELi4ELi3EEENS4_18smem_ptr_flag_bitsILi8EEENST_INS5_IJSC_SH_EEENS5_IJSH_SB_EEEEEEEvNS4_8identityENS4_13SM90_TMA_LOADES1A_vS1B_EENS_8epilogue10collective6detail29Sm90TmaWarpSpecializedAdapterINS1F_15DefaultEpilogueISJ_SK_SK_NS1E_6thread17LinearCombinationISJ_Li1EffLNS1J_9ScaleType4KindE0ELNS_15FloatRoundStyleE2ESJ_EENS1_15EpilogueDefaultEEEEEvvEEEEvNT_6ParamsE --------------------------
	.section	.nv.shared._ZN7cutlass13device_kernelINS_4gemm6kernel13GemmUniversalIN4cute5tupleIJiiiiEEENS1_10collective13CollectiveMmaINS1_37MainloopSm90TmaGmmaWarpSpecializedFP8ILi9ENS5_IJNS4_1CILi1EEENSA_ILi8EEESB_EEENS1_32KernelTmaWarpSpecializedPingpongEEENS5_IJNSA_ILi64EEENSA_ILi128EEESH_EEENS_12float_e5m2_tENS5_IJlSB_lEEESJ_SK_NS4_8TiledMMAINS4_8MMA_AtomIJNS4_4SM904GMMA31MMA_64x128x32_F32E5M2E5M2_SS_TNILNSO_7ScaleInE1ELSQ_1EEEEEENS4_6LayoutINS5_IJSB_SB_SB_EEENS5_IJNSA_ILi0EEESV_SV_EEEEENS5_IJNS4_10UnderscoreESY_SY_EEEEENS4_23SM90_TMA_LOAD_MULTICASTENS4_14ComposedLayoutINS4_7SwizzleILi3ELi4ELi3EEENS4_18smem_ptr_flag_bitsILi8EEENST_INS5_IJSC_SH_EEENS5_IJSH_SB_EEEEEEEvNS4_8identityENS4_13SM90_TMA_LOADES1A_vS1B_EENS_8epilogue10collective6detail29Sm90TmaWarpSpecializedAdapterINS1F_15DefaultEpilogueISJ_SK_SK_NS1E_6thread17LinearCombinationISJ_Li1EffLNS1J_9ScaleType4KindE0ELNS_15FloatRoundStyleE2ESJ_EENS1_15EpilogueDefaultEEEEEvvEEEEvNT_6ParamsE,"aw",@nobits
	.sectionflags	@""
	.align	16
	.zero		1024


//--------------------- .nv.shared.reserved.0     --------------------------
	.section	.nv.shared.reserved.0,"aw",@nobits
	.weak		__nv_reservedSMEM_offset_0_alias
	.size		__nv_reservedSMEM_offset_0_alias, 0, 0
	.other		__nv_reservedSMEM_offset_0_alias,@"STO_CUDA_RESERVED_SHARED STV_DEFAULT"
__nv_reservedSMEM_offset_0_alias:
	.zero		0


//--------------------- .nv.global                --------------------------
	.section	.nv.global,"aw",@nobits
.nv.global:
	.type		_ZN40_INTERNAL_875c6505_4_k_cu_19719857_210434cute1_E,@object
	.size		_ZN40_INTERNAL_875c6505_4_k_cu_19719857_210434cute1_E,(_ZN40_INTERNAL_875c6505_4_k_cu_19719857_210434cuda3std3__45__cpo6cbeginE - _ZN40_INTERNAL_875c6505_4_k_cu_19719857_210434cute1_E)
_ZN40_INTERNAL_875c6505_4_k_cu_19719857_210434cute1_E:
	.zero		1
	.type		_ZN40_INTERNAL_875c6505_4_k_cu_19719857_210434cuda3std3__45__cpo6cbeginE,@object
	.size		_ZN40_INTERNAL_875c6505_4_k_cu_19719857_210434cuda3std3__45__cpo6cbeginE,(_ZN40_INTERNAL_875c6505_4_k_cu_19719857_210434cuda3std3__48in_placeE - _ZN40_INTERNAL_875c6505_4_k_cu_19719857_210434cuda3std3__45__cpo6cbeginE)
_ZN40_INTERNAL_875c6505_4_k_cu_19719857_210434cuda3std3__45__cpo6cbeginE:
	.zero		1
	.type		_ZN40_INTERNAL_875c6505_4_k_cu_19719857_210434cuda3std3__48in_placeE,@object
	.size		_ZN40_INTERNAL_875c6505_4_k_cu_19719857_210434cuda3std3__48in_placeE,(_ZN40_INTERNAL_875c6505_4_k_cu_19719857_210434cuda3std6ranges3__45__cpo9iter_moveE - _ZN40_INTERNAL_875c6505_4_k_cu_19719857_210434cuda3std3__48in_placeE)
_ZN40_INTERNAL_875c6505_4_k_cu_19719857_210434cuda3std3__48in_placeE:
	.zero		1
	.type		_ZN40_INTERNAL_875c6505_4_k_cu_19719857_210434cuda3std6ranges3__45__cpo9iter_moveE,@object
	.size		_ZN40_INTERNAL_875c6505_4_k_cu_19719857_210434cuda3std6ranges3__45__cpo9iter_moveE,(_ZN40_INTERNAL_875c6505_4_k_cu_19719857_210434cuda3std3__45__cpo5beginE - _ZN40_INTERNAL_875c6505_4_k_cu_19719857_210434cuda3std6ranges3__45__cpo9iter_moveE)
_ZN40_INTERNAL_875c6505_4_k_cu_19719857_210434cuda3std6ranges3__45__cpo9iter_moveE:
	.zero		1
	.type		_ZN40_INTERNAL_875c6505_4_k_cu_19719857_210434cuda3std3__45__cpo5beginE,@object
	.size		_ZN40_INTERNAL_875c6505_4_k_cu_19719857_210434cuda3std3__45__cpo5beginE,(_ZN40_INTERNAL_875c6505_4_k_cu_19719857_210434cuda3std3__442_GLOBAL__N__875c6505_4_k_cu_19719857_210436ignoreE - _ZN40_INTERNAL_875c6505_4_k_cu_19719857_210434cuda3std3__45__cpo5beginE)
_ZN40_INTERNAL_875c6505_4_k_cu_19719857_210434cuda3std3__45__cpo5beginE:
	.zero		1
	.type		_ZN40_INTERNAL_875c6505_4_k_cu_19719857_210434cuda3std3__442_GLOBAL__N__875c6505_4_k_cu_19719857_210436ignoreE,@object
	.size		_ZN40_INTERNAL_875c6505_4_k_cu_19719857_210434cuda3std3__442_GLOBAL__N__875c6505_4_k_cu_19719857_210436ignoreE,(_ZN40_INTERNAL_875c6505_4_k_cu_19719857_210434cute7productE - _ZN40_INTERNAL_875c6505_4_k_cu_19719857_210434cuda3std3__442_GLOBAL__N__875c6505_4_k_cu_19719857_210436ignoreE)
_ZN40_INTERNAL_875c6505_4_k_cu_19719857_210434cuda3std3__442_GLOBAL__N__875c6505_4_k_cu_19719857_210436ignoreE:
	.zero		1
	.type		_ZN40_INTERNAL_875c6505_4_k_cu_19719857_210434cute7productE,@object
	.size		_ZN40_INTERNAL_875c6505_4_k_cu_19719857_210434cute7productE,(_ZN40_INTERNAL_875c6505_4_k_cu_19719857_210434cuda3std3__45__cpo3endE - _ZN40_INTERNAL_875c6505_4_k_cu_19719857_210434cute7productE)
_ZN40_INTERNAL_875c6505_4_k_cu_19719857_210434cute7productE:
	.zero		1
	.type		_ZN40_INTERNAL_875c6505_4_k_cu_19719857_210434cuda3std3__45__cpo3endE,@object
	.size		_ZN40_INTERNAL_875c6505_4_k_cu_19719857_210434cuda3std3__45__cpo3endE,(_ZN40_INTERNAL_875c6505_4_k_cu_19719857_210434cuda3std3__419piecewise_constructE - _ZN40_INTERNAL_875c6505_4_k_cu_19719857_210434cuda3std3__45__cpo3endE)
_ZN40_INTERNAL_875c6505_4_k_cu_19719857_210434cuda3std3__45__cpo3endE:
	.zero		1
	.type		_ZN40_INTERNAL_875c6505_4_k_cu_19719857_210434cuda3std3__419piecewise_constructE,@object
	.size		_ZN40_INTERNAL_875c6505_4_k_cu_19719857_210434cuda3std3__419piecewise_constructE,(_ZN40_INTERNAL_875c6505_4_k_cu_19719857_210434cuda3std3__45__cpo4cendE - _ZN40_INTERNAL_875c6505_4_k_cu_19719857_210434cuda3std3__419piecewise_constructE)
_ZN40_INTERNAL_875c6505_4_k_cu_19719857_210434cuda3std3__419piecewise_constructE:
	.zero		1
	.type		_ZN40_INTERNAL_875c6505_4_k_cu_19719857_210434cuda3std3__45__cpo4cendE,@object
	.size		_ZN40_INTERNAL_875c6505_4_k_cu_19719857_210434cuda3std3__45__cpo4cendE,(_ZN40_INTERNAL_875c6505_4_k_cu_19719857_210434cuda3std6ranges3__45__cpo4swapE - _ZN40_INTERNAL_875c6505_4_k_cu_19719857_210434cuda3std3__45__cpo4cendE)
_ZN40_INTERNAL_875c6505_4_k_cu_19719857_210434cuda3std3__45__cpo4cendE:
	.zero		1
	.type		_ZN40_INTERNAL_875c6505_4_k_cu_19719857_210434cuda3std6ranges3__45__cpo4swapE,@object
	.size		_ZN40_INTERNAL_875c6505_4_k_cu_19719857_210434cuda3std6ranges3__45__cpo4swapE,(.L_7 - _ZN40_INTERNAL_875c6505_4_k_cu_19719857_210434cuda3std6ranges3__45__cpo4swapE)
_ZN40_INTERNAL_875c6505_4_k_cu_19719857_210434cuda3std6ranges3__45__cpo4swapE:
	.zero		1
.L_7:


//--------------------- .nv.constant0._ZN7cutlass13device_kernelINS_4gemm6kernel13GemmUniversalIN4cute5tupleIJiiiiEEENS1_10collective13CollectiveMmaINS1_37MainloopSm90TmaGmmaWarpSpecializedFP8ILi9ENS5_IJNS4_1CILi1EEENSA_ILi8EEESB_EEENS1_32KernelTmaWarpSpecializedPingpongEEENS5_IJNSA_ILi64EEENSA_ILi128EEESH_EEENS_12float_e5m2_tENS5_IJlSB_lEEESJ_SK_NS4_8TiledMMAINS4_8MMA_AtomIJNS4_4SM904GMMA31MMA_64x128x32_F32E5M2E5M2_SS_TNILNSO_7ScaleInE1ELSQ_1EEEEEENS4_6LayoutINS5_IJSB_SB_SB_EEENS5_IJNSA_ILi0EEESV_SV_EEEEENS5_IJNS4_10UnderscoreESY_SY_EEEEENS4_23SM90_TMA_LOAD_MULTICASTENS4_14ComposedLayoutINS4_7SwizzleILi3ELi4ELi3EEENS4_18smem_ptr_flag_bitsILi8EEENST_INS5_IJSC_SH_EEENS5_IJSH_SB_EEEEEEEvNS4_8identityENS4_13SM90_TMA_LOADES1A_vS1B_EENS_8epilogue10collective6detail29Sm90TmaWarpSpecializedAdapterINS1F_15DefaultEpilogueISJ_SK_SK_NS1E_6thread17LinearCombinationISJ_Li1EffLNS1J_9ScaleType4KindE0ELNS_15FloatRoundStyleE2ESJ_EENS1_15EpilogueDefaultEEEEEvvEEEEvNT_6ParamsE --------------------------
	.section	.nv.constant0._ZN7cutlass13device_kernelINS_4gemm6kernel13GemmUniversalIN4cute5tupleIJiiiiEEENS1_10collective13CollectiveMmaINS1_37MainloopSm90TmaGmmaWarpSpecializedFP8ILi9ENS5_IJNS4_1CILi1EEENSA_ILi8EEESB_EEENS1_32KernelTmaWarpSpecializedPingpongEEENS5_IJNSA_ILi64EEENSA_ILi128EEESH_EEENS_12float_e5m2_tENS5_IJlSB_lEEESJ_SK_NS4_8TiledMMAINS4_8MMA_AtomIJNS4_4SM904GMMA31MMA_64x128x32_F32E5M2E5M2_SS_TNILNSO_7ScaleInE1ELSQ_1EEEEEENS4_6LayoutINS5_IJSB_SB_SB_EEENS5_IJNSA_ILi0EEESV_SV_EEEEENS5_IJNS4_10UnderscoreESY_SY_EEEEENS4_23SM90_TMA_LOAD_MULTICASTENS4_14ComposedLayoutINS4_7SwizzleILi3ELi4ELi3EEENS4_18smem_ptr_flag_bitsILi8EEENST_INS5_IJSC_SH_EEENS5_IJSH_SB_EEEEEEEvNS4_8identityENS4_13SM90_TMA_LOADES1A_vS1B_EENS_8epilogue10collective6detail29Sm90TmaWarpSpecializedAdapterINS1F_15DefaultEpilogueISJ_SK_SK_NS1E_6thread17LinearCombinationISJ_Li1EffLNS1J_9ScaleType4KindE0ELNS_15FloatRoundStyleE2ESJ_EENS1_15EpilogueDefaultEEEEEvvEEEEvNT_6ParamsE,"a",@progbits
	.sectionflags	@""
	.align	4
.nv.constant0._ZN7cutlass13device_kernelINS_4gemm6kernel13GemmUniversalIN4cute5tupleIJiiiiEEENS1_10collective13CollectiveMmaINS1_37MainloopSm90TmaGmmaWarpSpecializedFP8ILi9ENS5_IJNS4_1CILi1EEENSA_ILi8EEESB_EEENS1_32KernelTmaWarpSpecializedPingpongEEENS5_IJNSA_ILi64EEENSA_ILi128EEESH_EEENS_12float_e5m2_tENS5_IJlSB_lEEESJ_SK_NS4_8TiledMMAINS4_8MMA_AtomIJNS4_4SM904GMMA31MMA_64x128x32_F32E5M2E5M2_SS_TNILNSO_7ScaleInE1ELSQ_1EEEEEENS4_6LayoutINS5_IJSB_SB_SB_EEENS5_IJNSA_ILi0EEESV_SV_EEEEENS5_IJNS4_10UnderscoreESY_SY_EEEEENS4_23SM90_TMA_LOAD_MULTICASTENS4_14ComposedLayoutINS4_7SwizzleILi3ELi4ELi3EEENS4_18smem_ptr_flag_bitsILi8EEENST_INS5_IJSC_SH_EEENS5_IJSH_SB_EEEEEEEvNS4_8identityENS4_13SM90_TMA_LOADES1A_vS1B_EENS_8epilogue10collective6detail29Sm90TmaWarpSpecializedAdapterINS1F_15DefaultEpilogueISJ_SK_SK_NS1E_6thread17LinearCombinationISJ_Li1EffLNS1J_9ScaleType4KindE0ELNS_15FloatRoundStyleE2ESJ_EENS1_15EpilogueDefaultEEEEEvvEEEEvNT_6ParamsE:
	.zero		1664


//--------------------- SYMBOLS --------------------------

	.type		.nv.reservedSmem.offset0,@object
	.size		.nv.reservedSmem.offset0,0x4
